//
// Generated by NVIDIA NVVM Compiler
//
// Compiler Build ID: CL-36424714
// Cuda compilation tools, release 13.0, V13.0.88
// Based on NVVM 20.0.0
//

.version 9.0
.target sm_100
.address_size 64

	// .globl	_Z16cuda_kernel_hidePhmPcmmS0_mmi
.extern .func  (.param .b32 func_retval0) vprintf
(
	.param .b64 vprintf_param_0,
	.param .b64 vprintf_param_1
)
;
.global .align 4 .u32 META_STEP = 10;
.global .align 4 .u32 STEP_START = 10;
.global .align 4 .u32 STEP_MAXLEN = 10;
.global .align 4 .u32 CUDA_FILENAME_START = 210;
.global .align 4 .u32 FILENAME_MAXLEN = 30;
.global .align 4 .u32 USEDFRAMES_START = 610;
.global .align 4 .u32 USEDFRAMES_MAXLEN = 10;
.global .align 4 .u32 MARK_START = 10;
.global .align 4 .u32 MARK_STOP = 50;
.global .align 4 .u32 MARK_MAXLEN = 5;
.global .align 1 .b8 MARK[6] = {97, 98, 99, 100, 101};
.global .align 4 .u32 NUMSYBMOLS_START = 110;
.global .align 4 .u32 NUMSYBMOLS_STOP = 200;
.global .align 4 .u32 NUMSYBMOLS_MAXLEN = 10;
.global .align 4 .u32 SYMBOLS_START = 1000;
.global .align 4 .u32 SYMBOLS_STOP;
.global .align 4 .u32 SYMBOLS_MAXLEN;
.global .align 4 .u32 SYMBOLS_FRAME_MIN = 10;
.global .align 1 .u8 SYMBOLS_OUT = 42;
.global .align 1 .b8 $str[28] = {67, 85, 68, 65, 32, 37, 108, 100, 58, 32, 67, 79, 77, 65, 80, 65, 82, 69, 32, 40, 37, 99, 32, 37, 99, 41, 10};

.visible .entry _Z16cuda_kernel_hidePhmPcmmS0_mmi(
	.param .u64 .ptr .align 1 _Z16cuda_kernel_hidePhmPcmmS0_mmi_param_0,
	.param .u64 _Z16cuda_kernel_hidePhmPcmmS0_mmi_param_1,
	.param .u64 .ptr .align 1 _Z16cuda_kernel_hidePhmPcmmS0_mmi_param_2,
	.param .u64 _Z16cuda_kernel_hidePhmPcmmS0_mmi_param_3,
	.param .u64 _Z16cuda_kernel_hidePhmPcmmS0_mmi_param_4,
	.param .u64 .ptr .align 1 _Z16cuda_kernel_hidePhmPcmmS0_mmi_param_5,
	.param .u64 _Z16cuda_kernel_hidePhmPcmmS0_mmi_param_6,
	.param .u64 _Z16cuda_kernel_hidePhmPcmmS0_mmi_param_7,
	.param .u32 _Z16cuda_kernel_hidePhmPcmmS0_mmi_param_8
)
{
	.reg .pred 	%p<12>;
	.reg .b16 	%rs<17>;
	.reg .b32 	%r<2>;
	.reg .b64 	%rd<92>;

	ld.param.u64 	%rd52, [_Z16cuda_kernel_hidePhmPcmmS0_mmi_param_0];
	ld.param.u64 	%rd53, [_Z16cuda_kernel_hidePhmPcmmS0_mmi_param_1];
	ld.param.u64 	%rd54, [_Z16cuda_kernel_hidePhmPcmmS0_mmi_param_2];
	ld.param.u64 	%rd49, [_Z16cuda_kernel_hidePhmPcmmS0_mmi_param_4];
	ld.param.u64 	%rd55, [_Z16cuda_kernel_hidePhmPcmmS0_mmi_param_5];
	ld.param.u64 	%rd50, [_Z16cuda_kernel_hidePhmPcmmS0_mmi_param_6];
	ld.param.u64 	%rd51, [_Z16cuda_kernel_hidePhmPcmmS0_mmi_param_7];
	cvta.to.global.u64 	%rd1, %rd52;
	cvta.to.global.u64 	%rd2, %rd54;
	cvta.to.global.u64 	%rd77, %rd55;
	mov.u32 	%r1, %ctaid.x;
	cvt.u64.u32 	%rd56, %r1;
	mul.lo.s64 	%rd4, %rd53, %rd56;
	mul.lo.s64 	%rd5, %rd49, %rd56;
	ld.global.u8 	%rs1, [MARK];
	add.s64 	%rd57, %rd1, %rd4;
	st.global.u8 	[%rd57+10], %rs1;
	ld.global.u8 	%rs2, [MARK+1];
	st.global.u8 	[%rd57+20], %rs2;
	ld.global.u8 	%rs3, [MARK+2];
	st.global.u8 	[%rd57+30], %rs3;
	ld.global.u8 	%rs4, [MARK+3];
	st.global.u8 	[%rd57+40], %rs4;
	ld.global.u8 	%rs5, [MARK+4];
	st.global.u8 	[%rd57+50], %rs5;
	add.s64 	%rd83, %rd4, 110;
	add.s64 	%rd7, %rd77, %rd50;
	setp.le.u64 	%p1, %rd7, %rd77;
	@%p1 bra 	$L__BB0_6;
	and.b64  	%rd74, %rd50, 3;
	setp.eq.s64 	%p2, %rd74, 0;
	@%p2 bra 	$L__BB0_3;
$L__BB0_2:
	.pragma "nounroll";
	ld.global.u8 	%rs6, [%rd77];
	add.s64 	%rd59, %rd1, %rd83;
	st.global.u8 	[%rd59], %rs6;
	add.s64 	%rd83, %rd83, 10;
	add.s64 	%rd77, %rd77, 1;
	add.s64 	%rd74, %rd74, -1;
	setp.ne.s64 	%p3, %rd74, 0;
	@%p3 bra 	$L__BB0_2;
$L__BB0_3:
	add.s64 	%rd60, %rd50, -1;
	setp.lt.u64 	%p4, %rd60, 3;
	@%p4 bra 	$L__BB0_6;
	mov.u64 	%rd81, %rd77;
$L__BB0_5:
	ld.global.u8 	%rs7, [%rd81];
	add.s64 	%rd61, %rd1, %rd83;
	st.global.u8 	[%rd61], %rs7;
	ld.global.u8 	%rs8, [%rd81+1];
	st.global.u8 	[%rd61+10], %rs8;
	ld.global.u8 	%rs9, [%rd81+2];
	st.global.u8 	[%rd61+20], %rs9;
	ld.global.u8 	%rs10, [%rd81+3];
	st.global.u8 	[%rd61+30], %rs10;
	add.s64 	%rd83, %rd83, 40;
	add.s64 	%rd77, %rd77, 4;
	add.s64 	%rd81, %rd81, 4;
	setp.lt.u64 	%p5, %rd77, %rd7;
	@%p5 bra 	$L__BB0_5;
$L__BB0_6:
	cvt.s64.s32 	%rd62, %rd83;
	add.s64 	%rd63, %rd4, 210;
	setp.le.u64 	%p6, %rd63, %rd62;
	@%p6 bra 	$L__BB0_8;
	add.s64 	%rd64, %rd1, %rd83;
	mov.b16 	%rs11, 42;
	st.global.u8 	[%rd64], %rs11;
$L__BB0_8:
	setp.lt.s64 	%p7, %rd49, 1;
	@%p7 bra 	$L__BB0_15;
	add.s64 	%rd87, %rd2, %rd5;
	add.s64 	%rd88, %rd4, 1000;
	add.s64 	%rd65, %rd87, 1;
	add.s64 	%rd66, %rd87, %rd49;
	max.u64 	%rd27, %rd65, %rd66;
	sub.s64 	%rd67, %rd27, %rd87;
	and.b64  	%rd28, %rd67, 3;
	setp.eq.s64 	%p8, %rd28, 0;
	@%p8 bra 	$L__BB0_12;
	neg.s64 	%rd84, %rd28;
$L__BB0_11:
	.pragma "nounroll";
	ld.global.u8 	%rs12, [%rd87];
	add.s64 	%rd68, %rd1, %rd88;
	st.global.u8 	[%rd68], %rs12;
	add.s64 	%rd88, %rd88, %rd51;
	add.s64 	%rd87, %rd87, 1;
	add.s64 	%rd84, %rd84, 1;
	setp.ne.s64 	%p9, %rd84, 0;
	@%p9 bra 	$L__BB0_11;
$L__BB0_12:
	sub.s64 	%rd69, %rd5, %rd27;
	add.s64 	%rd70, %rd69, %rd2;
	setp.gt.u64 	%p10, %rd70, -4;
	@%p10 bra 	$L__BB0_15;
	add.s64 	%rd89, %rd1, %rd88;
	shl.b64 	%rd39, %rd51, 2;
	shl.b64 	%rd40, %rd51, 1;
	mul.lo.s64 	%rd41, %rd51, 3;
	mov.u64 	%rd91, %rd87;
$L__BB0_14:
	ld.global.u8 	%rs13, [%rd91];
	st.global.u8 	[%rd89], %rs13;
	ld.global.u8 	%rs14, [%rd91+1];
	add.s64 	%rd71, %rd89, %rd51;
	st.global.u8 	[%rd71], %rs14;
	ld.global.u8 	%rs15, [%rd91+2];
	add.s64 	%rd72, %rd89, %rd40;
	st.global.u8 	[%rd72], %rs15;
	ld.global.u8 	%rs16, [%rd91+3];
	add.s64 	%rd73, %rd89, %rd41;
	st.global.u8 	[%rd73], %rs16;
	add.s64 	%rd87, %rd87, 4;
	add.s64 	%rd91, %rd91, 4;
	add.s64 	%rd89, %rd89, %rd39;
	setp.lt.u64 	%p11, %rd87, %rd66;
	@%p11 bra 	$L__BB0_14;
$L__BB0_15:
	ret;

}
	// .globl	_Z19cuda_kernel_dishidePhmPcmmmi
.visible .entry _Z19cuda_kernel_dishidePhmPcmmmi(
	.param .u64 .ptr .align 1 _Z19cuda_kernel_dishidePhmPcmmmi_param_0,
	.param .u64 _Z19cuda_kernel_dishidePhmPcmmmi_param_1,
	.param .u64 .ptr .align 1 _Z19cuda_kernel_dishidePhmPcmmmi_param_2,
	.param .u64 _Z19cuda_kernel_dishidePhmPcmmmi_param_3,
	.param .u64 _Z19cuda_kernel_dishidePhmPcmmmi_param_4,
	.param .u64 _Z19cuda_kernel_dishidePhmPcmmmi_param_5,
	.param .u32 _Z19cuda_kernel_dishidePhmPcmmmi_param_6
)
{
	.local .align 8 .b8 	__local_depot1[32];
	.reg .b64 	%SP;
	.reg .b64 	%SPL;
	.reg .pred 	%p<79>;
	.reg .b16 	%rs<29>;
	.reg .b32 	%r<136>;
	.reg .b64 	%rd<78>;

	mov.u64 	%SPL, __local_depot1;
	cvta.local.u64 	%SP, %SPL;
	ld.param.u64 	%rd30, [_Z19cuda_kernel_dishidePhmPcmmmi_param_0];
	ld.param.u64 	%rd31, [_Z19cuda_kernel_dishidePhmPcmmmi_param_1];
	ld.param.u64 	%rd32, [_Z19cuda_kernel_dishidePhmPcmmmi_param_2];
	ld.param.u64 	%rd33, [_Z19cuda_kernel_dishidePhmPcmmmi_param_4];
	ld.param.u64 	%rd29, [_Z19cuda_kernel_dishidePhmPcmmmi_param_5];
	cvta.to.global.u64 	%rd1, %rd32;
	cvta.to.global.u64 	%rd2, %rd30;
	add.u64 	%rd3, %SPL, 0;
	mov.u32 	%r1, %ctaid.x;
	cvt.u64.u32 	%rd35, %r1;
	mul.lo.s64 	%rd4, %rd31, %rd35;
	mul.lo.s64 	%rd5, %rd33, %rd35;
	cvt.u32.u64 	%r2, %rd4;
	add.s32 	%r115, %r2, 10;
	cvt.s64.s32 	%rd68, %r115;
	add.s64 	%rd7, %rd4, 50;
	setp.lt.u64 	%p1, %rd7, %rd68;
	@%p1 bra 	$L__BB1_4;
	mov.b64 	%rd69, 0;
$L__BB1_2:
	add.s64 	%rd37, %rd2, %rd68;
	ld.global.u8 	%rs16, [%rd37];
	add.s64 	%rd38, %rd3, %rd69;
	st.local.u8 	[%rd38], %rs16;
	add.s64 	%rd69, %rd69, 1;
	add.s32 	%r115, %r115, 10;
	cvt.s64.s32 	%rd68, %r115;
	setp.ge.u64 	%p2, %rd7, %rd68;
	@%p2 bra 	$L__BB1_2;
	ld.local.u8 	%rs28, [%rd3];
$L__BB1_4:
	ld.global.u8 	%rs27, [MARK];
	and.b16  	%rs17, %rs28, 255;
	setp.eq.s16 	%p3, %rs17, %rs27;
	mov.b64 	%rd77, 0;
	@%p3 bra 	$L__BB1_6;
$L__BB1_5:
	add.u64 	%rd44, %SP, 16;
	add.u64 	%rd45, %SPL, 16;
	cvt.u32.u16 	%r90, %rs28;
	cvt.s32.s8 	%r91, %r90;
	cvt.u32.u16 	%r92, %rs27;
	cvt.s32.s8 	%r93, %r92;
	st.local.v2.u32 	[%rd45], {%r1, %r91};
	st.local.u32 	[%rd45+8], %r93;
	mov.u64 	%rd46, $str;
	cvta.global.u64 	%rd47, %rd46;
	{ // callseq 0, 0
	.param .b64 param0;
	st.param.b64 	[param0], %rd47;
	.param .b64 param1;
	st.param.b64 	[param1], %rd44;
	.param .b32 retval0;
	call.uni (retval0), 
	vprintf, 
	(
	param0, 
	param1
	);
	ld.param.b32 	%r94, [retval0];
	} // callseq 0
	bra.uni 	$L__BB1_131;
$L__BB1_6:
	ld.local.u8 	%rs28, [%rd3+1];
	ld.global.u8 	%rs27, [MARK+1];
	setp.ne.s16 	%p4, %rs28, %rs27;
	mov.b64 	%rd77, 1;
	@%p4 bra 	$L__BB1_5;
	ld.local.u8 	%rs28, [%rd3+2];
	ld.global.u8 	%rs27, [MARK+2];
	setp.ne.s16 	%p5, %rs28, %rs27;
	mov.b64 	%rd77, 2;
	@%p5 bra 	$L__BB1_5;
	ld.local.u8 	%rs28, [%rd3+3];
	ld.global.u8 	%rs27, [MARK+3];
	setp.ne.s16 	%p6, %rs28, %rs27;
	mov.b64 	%rd77, 3;
	@%p6 bra 	$L__BB1_5;
	ld.local.u8 	%rs28, [%rd3+4];
	ld.global.u8 	%rs27, [MARK+4];
	setp.ne.s16 	%p7, %rs28, %rs27;
	mov.b64 	%rd77, 4;
	@%p7 bra 	$L__BB1_5;
	add.s32 	%r116, %r2, 110;
	cvt.s64.s32 	%rd71, %r116;
	add.s64 	%rd14, %rd4, 200;
	setp.le.u64 	%p8, %rd14, %rd71;
	mov.b64 	%rd73, 0;
	@%p8 bra 	$L__BB1_14;
	ld.global.u8 	%r7, [SYMBOLS_OUT];
	mov.b64 	%rd73, 0;
$L__BB1_12:
	add.s64 	%rd50, %rd2, %rd71;
	ld.global.u8 	%rs14, [%rd50];
	cvt.u32.u16 	%r96, %rs14;
	cvt.s32.s8 	%r97, %r96;
	setp.eq.s32 	%p9, %r97, %r7;
	@%p9 bra 	$L__BB1_14;
	add.s64 	%rd51, %rd3, %rd73;
	st.local.u8 	[%rd51], %rs14;
	add.s64 	%rd73, %rd73, 1;
	add.s32 	%r116, %r116, 10;
	cvt.s64.s32 	%rd71, %r116;
	setp.gt.u64 	%p10, %rd14, %rd71;
	@%p10 bra 	$L__BB1_12;
$L__BB1_14:
	add.s64 	%rd53, %rd3, %rd73;
	mov.b16 	%rs18, 0;
	st.local.u8 	[%rd53], %rs18;
	cvt.u32.u64 	%r10, %rd73;
	add.s32 	%r130, %r10, -1;
	setp.lt.s32 	%p11, %r130, 0;
	mov.b64 	%rd74, 0;
	@%p11 bra 	$L__BB1_128;
	and.b32  	%r12, %r10, 3;
	setp.lt.u32 	%p12, %r130, 3;
	mov.b32 	%r124, 0;
	mov.b32 	%r127, 1;
	@%p12 bra 	$L__BB1_103;
	add.s32 	%r118, %r10, -2;
	and.b32  	%r103, %r10, -4;
	neg.s32 	%r117, %r103;
	mov.b32 	%r124, 0;
	mov.b32 	%r127, 1;
$L__BB1_17:
	add.s32 	%r104, %r118, 1;
	cvt.u64.u32 	%rd54, %r104;
	add.s64 	%rd55, %rd3, %rd54;
	ld.local.u8 	%rs19, [%rd55];
	setp.gt.s16 	%p13, %rs19, 52;
	@%p13 bra 	$L__BB1_25;
	setp.gt.s16 	%p20, %rs19, 50;
	@%p20 bra 	$L__BB1_22;
	setp.eq.s16 	%p23, %rs19, 49;
	@%p23 bra 	$L__BB1_33;
	setp.eq.s16 	%p24, %rs19, 50;
	@%p24 bra 	$L__BB1_21;
	bra.uni 	$L__BB1_38;
$L__BB1_21:
	shl.b32 	%r107, %r127, 1;
	add.s32 	%r124, %r107, %r124;
	bra.uni 	$L__BB1_38;
$L__BB1_22:
	setp.eq.s16 	%p21, %rs19, 51;
	@%p21 bra 	$L__BB1_34;
	setp.eq.s16 	%p22, %rs19, 52;
	@%p22 bra 	$L__BB1_24;
	bra.uni 	$L__BB1_38;
$L__BB1_24:
	shl.b32 	%r106, %r127, 2;
	add.s32 	%r124, %r106, %r124;
	bra.uni 	$L__BB1_38;
$L__BB1_25:
	setp.gt.s16 	%p14, %rs19, 54;
	@%p14 bra 	$L__BB1_29;
	setp.eq.s16 	%p18, %rs19, 53;
	@%p18 bra 	$L__BB1_35;
	setp.eq.s16 	%p19, %rs19, 54;
	@%p19 bra 	$L__BB1_28;
	bra.uni 	$L__BB1_38;
$L__BB1_28:
	mad.lo.s32 	%r124, %r127, 6, %r124;
	bra.uni 	$L__BB1_38;
$L__BB1_29:
	setp.eq.s16 	%p15, %rs19, 55;
	@%p15 bra 	$L__BB1_36;
	setp.eq.s16 	%p16, %rs19, 56;
	@%p16 bra 	$L__BB1_37;
	setp.eq.s16 	%p17, %rs19, 57;
	@%p17 bra 	$L__BB1_32;
	bra.uni 	$L__BB1_38;
$L__BB1_32:
	mad.lo.s32 	%r124, %r127, 9, %r124;
	bra.uni 	$L__BB1_38;
$L__BB1_33:
	add.s32 	%r124, %r127, %r124;
	bra.uni 	$L__BB1_38;
$L__BB1_34:
	mad.lo.s32 	%r124, %r127, 3, %r124;
	bra.uni 	$L__BB1_38;
$L__BB1_35:
	mad.lo.s32 	%r124, %r127, 5, %r124;
	bra.uni 	$L__BB1_38;
$L__BB1_36:
	mad.lo.s32 	%r124, %r127, 7, %r124;
	bra.uni 	$L__BB1_38;
$L__BB1_37:
	shl.b32 	%r105, %r127, 3;
	add.s32 	%r124, %r105, %r124;
$L__BB1_38:
	cvt.u64.u32 	%rd56, %r118;
	add.s64 	%rd57, %rd3, %rd56;
	ld.local.u8 	%rs20, [%rd57];
	setp.gt.s16 	%p25, %rs20, 52;
	@%p25 bra 	$L__BB1_46;
	setp.gt.s16 	%p32, %rs20, 50;
	@%p32 bra 	$L__BB1_43;
	setp.eq.s16 	%p35, %rs20, 49;
	@%p35 bra 	$L__BB1_57;
	setp.eq.s16 	%p36, %rs20, 50;
	@%p36 bra 	$L__BB1_42;
	bra.uni 	$L__BB1_59;
$L__BB1_42:
	mad.lo.s32 	%r124, %r127, 20, %r124;
	bra.uni 	$L__BB1_59;
$L__BB1_43:
	setp.eq.s16 	%p33, %rs20, 51;
	@%p33 bra 	$L__BB1_56;
	setp.eq.s16 	%p34, %rs20, 52;
	@%p34 bra 	$L__BB1_45;
	bra.uni 	$L__BB1_59;
$L__BB1_45:
	mad.lo.s32 	%r124, %r127, 40, %r124;
	bra.uni 	$L__BB1_59;
$L__BB1_46:
	setp.gt.s16 	%p26, %rs20, 54;
	@%p26 bra 	$L__BB1_50;
	setp.eq.s16 	%p30, %rs20, 53;
	@%p30 bra 	$L__BB1_55;
	setp.eq.s16 	%p31, %rs20, 54;
	@%p31 bra 	$L__BB1_49;
	bra.uni 	$L__BB1_59;
$L__BB1_49:
	mad.lo.s32 	%r124, %r127, 60, %r124;
	bra.uni 	$L__BB1_59;
$L__BB1_50:
	setp.eq.s16 	%p27, %rs20, 55;
	@%p27 bra 	$L__BB1_54;
	setp.eq.s16 	%p28, %rs20, 57;
	@%p28 bra 	$L__BB1_58;
	setp.ne.s16 	%p29, %rs20, 56;
	@%p29 bra 	$L__BB1_59;
	mad.lo.s32 	%r124, %r127, 80, %r124;
	bra.uni 	$L__BB1_59;
$L__BB1_54:
	mad.lo.s32 	%r124, %r127, 70, %r124;
	bra.uni 	$L__BB1_59;
$L__BB1_55:
	mad.lo.s32 	%r124, %r127, 50, %r124;
	bra.uni 	$L__BB1_59;
$L__BB1_56:
	mad.lo.s32 	%r124, %r127, 30, %r124;
	bra.uni 	$L__BB1_59;
$L__BB1_57:
	mad.lo.s32 	%r124, %r127, 10, %r124;
	bra.uni 	$L__BB1_59;
$L__BB1_58:
	mad.lo.s32 	%r124, %r127, 90, %r124;
$L__BB1_59:
	add.s32 	%r108, %r118, -1;
	cvt.u64.u32 	%rd58, %r108;
	add.s64 	%rd59, %rd3, %rd58;
	ld.local.u8 	%rs21, [%rd59];
	setp.gt.s16 	%p37, %rs21, 52;
	@%p37 bra 	$L__BB1_67;
	setp.gt.s16 	%p44, %rs21, 50;
	@%p44 bra 	$L__BB1_64;
	setp.eq.s16 	%p47, %rs21, 49;
	@%p47 bra 	$L__BB1_78;
	setp.eq.s16 	%p48, %rs21, 50;
	@%p48 bra 	$L__BB1_63;
	bra.uni 	$L__BB1_80;
$L__BB1_63:
	mad.lo.s32 	%r124, %r127, 200, %r124;
	bra.uni 	$L__BB1_80;
$L__BB1_64:
	setp.eq.s16 	%p45, %rs21, 51;
	@%p45 bra 	$L__BB1_77;
	setp.eq.s16 	%p46, %rs21, 52;
	@%p46 bra 	$L__BB1_66;
	bra.uni 	$L__BB1_80;
$L__BB1_66:
	mad.lo.s32 	%r124, %r127, 400, %r124;
	bra.uni 	$L__BB1_80;
$L__BB1_67:
	setp.gt.s16 	%p38, %rs21, 54;
	@%p38 bra 	$L__BB1_71;
	setp.eq.s16 	%p42, %rs21, 53;
	@%p42 bra 	$L__BB1_76;
	setp.eq.s16 	%p43, %rs21, 54;
	@%p43 bra 	$L__BB1_70;
	bra.uni 	$L__BB1_80;
$L__BB1_70:
	mad.lo.s32 	%r124, %r127, 600, %r124;
	bra.uni 	$L__BB1_80;
$L__BB1_71:
	setp.eq.s16 	%p39, %rs21, 55;
	@%p39 bra 	$L__BB1_75;
	setp.eq.s16 	%p40, %rs21, 57;
	@%p40 bra 	$L__BB1_79;
	setp.ne.s16 	%p41, %rs21, 56;
	@%p41 bra 	$L__BB1_80;
	mad.lo.s32 	%r124, %r127, 800, %r124;
	bra.uni 	$L__BB1_80;
$L__BB1_75:
	mad.lo.s32 	%r124, %r127, 700, %r124;
	bra.uni 	$L__BB1_80;
$L__BB1_76:
	mad.lo.s32 	%r124, %r127, 500, %r124;
	bra.uni 	$L__BB1_80;
$L__BB1_77:
	mad.lo.s32 	%r124, %r127, 300, %r124;
	bra.uni 	$L__BB1_80;
$L__BB1_78:
	mad.lo.s32 	%r124, %r127, 100, %r124;
	bra.uni 	$L__BB1_80;
$L__BB1_79:
	mad.lo.s32 	%r124, %r127, 900, %r124;
$L__BB1_80:
	add.s32 	%r109, %r118, -2;
	cvt.u64.u32 	%rd60, %r109;
	add.s64 	%rd61, %rd3, %rd60;
	ld.local.u8 	%rs22, [%rd61];
	setp.gt.s16 	%p49, %rs22, 52;
	@%p49 bra 	$L__BB1_88;
	setp.gt.s16 	%p56, %rs22, 50;
	@%p56 bra 	$L__BB1_85;
	setp.eq.s16 	%p59, %rs22, 49;
	@%p59 bra 	$L__BB1_99;
	setp.eq.s16 	%p60, %rs22, 50;
	@%p60 bra 	$L__BB1_84;
	bra.uni 	$L__BB1_101;
$L__BB1_84:
	mad.lo.s32 	%r124, %r127, 2000, %r124;
	bra.uni 	$L__BB1_101;
$L__BB1_85:
	setp.eq.s16 	%p57, %rs22, 51;
	@%p57 bra 	$L__BB1_98;
	setp.eq.s16 	%p58, %rs22, 52;
	@%p58 bra 	$L__BB1_87;
	bra.uni 	$L__BB1_101;
$L__BB1_87:
	mad.lo.s32 	%r124, %r127, 4000, %r124;
	bra.uni 	$L__BB1_101;
$L__BB1_88:
	setp.gt.s16 	%p50, %rs22, 54;
	@%p50 bra 	$L__BB1_92;
	setp.eq.s16 	%p54, %rs22, 53;
	@%p54 bra 	$L__BB1_97;
	setp.eq.s16 	%p55, %rs22, 54;
	@%p55 bra 	$L__BB1_91;
	bra.uni 	$L__BB1_101;
$L__BB1_91:
	mad.lo.s32 	%r124, %r127, 6000, %r124;
	bra.uni 	$L__BB1_101;
$L__BB1_92:
	setp.eq.s16 	%p51, %rs22, 55;
	@%p51 bra 	$L__BB1_96;
	setp.eq.s16 	%p52, %rs22, 57;
	@%p52 bra 	$L__BB1_100;
	setp.ne.s16 	%p53, %rs22, 56;
	@%p53 bra 	$L__BB1_101;
	mad.lo.s32 	%r124, %r127, 8000, %r124;
	bra.uni 	$L__BB1_101;
$L__BB1_96:
	mad.lo.s32 	%r124, %r127, 7000, %r124;
	bra.uni 	$L__BB1_101;
$L__BB1_97:
	mad.lo.s32 	%r124, %r127, 5000, %r124;
	bra.uni 	$L__BB1_101;
$L__BB1_98:
	mad.lo.s32 	%r124, %r127, 3000, %r124;
	bra.uni 	$L__BB1_101;
$L__BB1_99:
	mad.lo.s32 	%r124, %r127, 1000, %r124;
	bra.uni 	$L__BB1_101;
$L__BB1_100:
	mad.lo.s32 	%r124, %r127, 9000, %r124;
$L__BB1_101:
	mul.lo.s32 	%r127, %r127, 10000;
	add.s32 	%r118, %r118, -4;
	add.s32 	%r117, %r117, 4;
	setp.ne.s32 	%p61, %r117, 0;
	@%p61 bra 	$L__BB1_17;
	add.s32 	%r130, %r118, 1;
$L__BB1_103:
	setp.eq.s32 	%p62, %r12, 0;
	@%p62 bra 	$L__BB1_127;
	neg.s32 	%r129, %r12;
$L__BB1_105:
	.pragma "nounroll";
	cvt.u64.u32 	%rd62, %r130;
	add.s64 	%rd63, %rd3, %rd62;
	ld.local.u8 	%rs23, [%rd63];
	setp.gt.s16 	%p63, %rs23, 52;
	@%p63 bra 	$L__BB1_113;
	setp.gt.s16 	%p70, %rs23, 50;
	@%p70 bra 	$L__BB1_110;
	setp.eq.s16 	%p73, %rs23, 49;
	@%p73 bra 	$L__BB1_124;
	setp.eq.s16 	%p74, %rs23, 50;
	@%p74 bra 	$L__BB1_109;
	bra.uni 	$L__BB1_126;
$L__BB1_109:
	shl.b32 	%r112, %r127, 1;
	add.s32 	%r124, %r112, %r124;
	bra.uni 	$L__BB1_126;
$L__BB1_110:
	setp.eq.s16 	%p71, %rs23, 51;
	@%p71 bra 	$L__BB1_123;
	setp.eq.s16 	%p72, %rs23, 52;
	@%p72 bra 	$L__BB1_112;
	bra.uni 	$L__BB1_126;
$L__BB1_112:
	shl.b32 	%r111, %r127, 2;
	add.s32 	%r124, %r111, %r124;
	bra.uni 	$L__BB1_126;
$L__BB1_113:
	setp.gt.s16 	%p64, %rs23, 54;
	@%p64 bra 	$L__BB1_117;
	setp.eq.s16 	%p68, %rs23, 53;
	@%p68 bra 	$L__BB1_122;
	setp.eq.s16 	%p69, %rs23, 54;
	@%p69 bra 	$L__BB1_116;
	bra.uni 	$L__BB1_126;
$L__BB1_116:
	mad.lo.s32 	%r124, %r127, 6, %r124;
	bra.uni 	$L__BB1_126;
$L__BB1_117:
	setp.eq.s16 	%p65, %rs23, 55;
	@%p65 bra 	$L__BB1_121;
	setp.eq.s16 	%p66, %rs23, 57;
	@%p66 bra 	$L__BB1_125;
	setp.ne.s16 	%p67, %rs23, 56;
	@%p67 bra 	$L__BB1_126;
	shl.b32 	%r110, %r127, 3;
	add.s32 	%r124, %r110, %r124;
	bra.uni 	$L__BB1_126;
$L__BB1_121:
	mad.lo.s32 	%r124, %r127, 7, %r124;
	bra.uni 	$L__BB1_126;
$L__BB1_122:
	mad.lo.s32 	%r124, %r127, 5, %r124;
	bra.uni 	$L__BB1_126;
$L__BB1_123:
	mad.lo.s32 	%r124, %r127, 3, %r124;
	bra.uni 	$L__BB1_126;
$L__BB1_124:
	add.s32 	%r124, %r127, %r124;
	bra.uni 	$L__BB1_126;
$L__BB1_125:
	mad.lo.s32 	%r124, %r127, 9, %r124;
$L__BB1_126:
	mul.lo.s32 	%r127, %r127, 10;
	add.s32 	%r130, %r130, -1;
	add.s32 	%r129, %r129, 1;
	setp.ne.s32 	%p75, %r129, 0;
	@%p75 bra 	$L__BB1_105;
$L__BB1_127:
	cvt.s64.s32 	%rd74, %r124;
$L__BB1_128:
	add.s32 	%r135, %r2, 1000;
	cvt.s64.s32 	%rd75, %r135;
	mad.lo.s64 	%rd64, %rd74, %rd29, %rd4;
	add.s64 	%rd23, %rd64, 999;
	setp.lt.u64 	%p76, %rd23, %rd75;
	mov.u64 	%rd77, %rd5;
	@%p76 bra 	$L__BB1_131;
	cvt.u32.u64 	%r87, %rd29;
	mov.u64 	%rd77, %rd5;
$L__BB1_130:
	add.s64 	%rd65, %rd2, %rd75;
	ld.global.u8 	%rs24, [%rd65];
	add.s64 	%rd66, %rd1, %rd77;
	st.global.u8 	[%rd66], %rs24;
	add.s64 	%rd77, %rd77, 1;
	add.s32 	%r135, %r135, %r87;
	cvt.s64.s32 	%rd75, %r135;
	setp.ge.u64 	%p77, %rd23, %rd75;
	@%p77 bra 	$L__BB1_130;
$L__BB1_131:
	mov.u32 	%r113, %nctaid.x;
	add.s32 	%r114, %r1, 1;
	setp.ne.s32 	%p78, %r113, %r114;
	@%p78 bra 	$L__BB1_133;
	add.s64 	%rd67, %rd1, %rd77;
	mov.b16 	%rs25, 0;
	st.global.u8 	[%rd67], %rs25;
$L__BB1_133:
	ret;

}


// ===== COMPILED SASS (sm_100) =====

	.target	sm_100

	.elftype	@"ET_EXEC"


//--------------------- .note.nv.tkinfo           --------------------------
	.section	.note.nv.tkinfo,"",@"SHT_NOTE"
	.sectionflags	@"SHF_NOTE_NV_TKINFO"
	.tkinfo
        /*0018*/ 	.word	0x00000002
        /*0030*/ 	.string	""
        /*0030*/ 	.string	"ptxas"
        /*0030*/ 	.string	"Cuda compilation tools, release 13.0, V13.0.88"
        /*0030*/ 	.string	"Build cuda_13.0.r13.0/compiler.36424714_0"
        /*0030*/ 	.string	"-arch sm_100 -m 64 "



//--------------------- .note.nv.cuinfo           --------------------------
	.section	.note.nv.cuinfo,"",@"SHT_NOTE"
	.sectionflags	@"SHF_NOTE_NV_CUINFO"
        /*0018*/ 	.short	0x0002
        /*001a*/ 	.short	0x0064
        /*001c*/ 	.short	0x0082
	.zero		2


//--------------------- .nv.info                  --------------------------
	.section	.nv.info,"",@"SHT_CUDA_INFO"
	.align	4


	//----- nvinfo : EIATTR_REGCOUNT
	.align		4
        /*0000*/ 	.byte	0x04, 0x2f
        /*0002*/ 	.short	(.L_21 - .L_20)
	.align		4
.L_20:
        /*0004*/ 	.word	index@(_Z16cuda_kernel_hidePhmPcmmS0_mmi)
        /*0008*/ 	.word	0x00000020


	//----- nvinfo : EIATTR_FRAME_SIZE
	.align		4
.L_21:
        /*000c*/ 	.byte	0x04, 0x11
        /*000e*/ 	.short	(.L_23 - .L_22)
	.align		4
.L_22:
        /*0010*/ 	.word	index@(_Z16cuda_kernel_hidePhmPcmmS0_mmi)
        /*0014*/ 	.word	0x00000000


	//----- nvinfo : EIATTR_REGCOUNT
	.align		4
.L_23:
        /*0018*/ 	.byte	0x04, 0x2f
        /*001a*/ 	.short	(.L_25 - .L_24)
	.align		4
.L_24:
        /*001c*/ 	.word	index@(_Z19cuda_kernel_dishidePhmPcmmmi)
        /*0020*/ 	.word	0x00000018


	//----- nvinfo : EIATTR_FRAME_SIZE
	.align		4
.L_25:
        /*0024*/ 	.byte	0x04, 0x11
        /*0026*/ 	.short	(.L_27 - .L_26)
	.align		4
.L_26:
        /*0028*/ 	.word	index@(_Z19cuda_kernel_dishidePhmPcmmmi)
        /*002c*/ 	.word	0x00000020


	//----- nvinfo : EIATTR_MIN_STACK_SIZE
	.align		4
.L_27:
        /*0030*/ 	.byte	0x04, 0x12
        /*0032*/ 	.short	(.L_29 - .L_28)
	.align		4
.L_28:
        /*0034*/ 	.word	index@(_Z19cuda_kernel_dishidePhmPcmmmi)
        /*0038*/ 	.word	0x00000020


	//----- nvinfo : EIATTR_MIN_STACK_SIZE
	.align		4
.L_29:
        /*003c*/ 	.byte	0x04, 0x12
        /*003e*/ 	.short	(.L_31 - .L_30)
	.align		4
.L_30:
        /*0040*/ 	.word	index@(_Z16cuda_kernel_hidePhmPcmmS0_mmi)
        /*0044*/ 	.word	0x00000000
.L_31:


//--------------------- .nv.compat                --------------------------
	.section	.nv.compat,"",@"SHT_CUDA_COMPAT_INFO"
	.align	4
        /*0000*/ 	.byte	0x02, 0x09, 0x00, 0x00, 0x02, 0x02, 0x01, 0x00, 0x02, 0x05, 0x05, 0x00, 0x03, 0x07, 0x01, 0x01
        /*0010*/ 	.byte	0x02, 0x03, 0x00, 0x00, 0x02, 0x06, 0x01, 0x00, 0x04, 0x0b, 0x08, 0x00, 0x09, 0x00, 0x00, 0x00
        /*0020*/ 	.byte	0x00, 0x00, 0x00, 0x00


//--------------------- .nv.info._Z19cuda_kernel_dishidePhmPcmmmi --------------------------
	.section	.nv.info._Z19cuda_kernel_dishidePhmPcmmmi,"",@"SHT_CUDA_INFO"
	.sectionflags	@""
	.align	4


	//----- nvinfo : EIATTR_CUDA_API_VERSION
	.align		4
        /*0000*/ 	.byte	0x04, 0x37
        /*0002*/ 	.short	(.L_33 - .L_32)
.L_32:
        /*0004*/ 	.word	0x00000082


	//----- nvinfo : EIATTR_KPARAM_INFO
	.align		4
.L_33:
        /*0008*/ 	.byte	0x04, 0x17
        /*000a*/ 	.short	(.L_35 - .L_34)
.L_34:
        /*000c*/ 	.word	0x00000000
        /*0010*/ 	.short	0x0006
        /*0012*/ 	.short	0x0030
        /*0014*/ 	.byte	0x00, 0xf0, 0x11, 0x00


	//----- nvinfo : EIATTR_KPARAM_INFO
	.align		4
.L_35:
        /*0018*/ 	.byte	0x04, 0x17
        /*001a*/ 	.short	(.L_37 - .L_36)
.L_36:
        /*001c*/ 	.word	0x00000000
        /*0020*/ 	.short	0x0005
        /*0022*/ 	.short	0x0028
        /*0024*/ 	.byte	0x00, 0xf0, 0x21, 0x00


	//----- nvinfo : EIATTR_KPARAM_INFO
	.align		4
.L_37:
        /*0028*/ 	.byte	0x04, 0x17
        /*002a*/ 	.short	(.L_39 - .L_38)
.L_38:
        /*002c*/ 	.word	0x00000000
        /*0030*/ 	.short	0x0004
        /*0032*/ 	.short	0x0020
        /*0034*/ 	.byte	0x00, 0xf0, 0x21, 0x00


	//----- nvinfo : EIATTR_KPARAM_INFO
	.align		4
.L_39:
        /*0038*/ 	.byte	0x04, 0x17
        /*003a*/ 	.short	(.L_41 - .L_40)
.L_40:
        /*003c*/ 	.word	0x00000000
        /*0040*/ 	.short	0x0003
        /*0042*/ 	.short	0x0018
        /*0044*/ 	.byte	0x00, 0xf0, 0x21, 0x00


	//----- nvinfo : EIATTR_KPARAM_INFO
	.align		4
.L_41:
        /*0048*/ 	.byte	0x04, 0x17
        /*004a*/ 	.short	(.L_43 - .L_42)
.L_42:
        /*004c*/ 	.word	0x00000000
        /*0050*/ 	.short	0x0002
        /*0052*/ 	.short	0x0010
        /*0054*/ 	.byte	0x00, 0xf5, 0x21, 0x00


	//----- nvinfo : EIATTR_KPARAM_INFO
	.align		4
.L_43:
        /*0058*/ 	.byte	0x04, 0x17
        /*005a*/ 	.short	(.L_45 - .L_44)
.L_44:
        /*005c*/ 	.word	0x00000000
        /*0060*/ 	.short	0x0001
        /*0062*/ 	.short	0x0008
        /*0064*/ 	.byte	0x00, 0xf0, 0x21, 0x00


	//----- nvinfo : EIATTR_KPARAM_INFO
	.align		4
.L_45:
        /*0068*/ 	.byte	0x04, 0x17
        /*006a*/ 	.short	(.L_47 - .L_46)
.L_46:
        /*006c*/ 	.word	0x00000000
        /*0070*/ 	.short	0x0000
        /*0072*/ 	.short	0x0000
        /*0074*/ 	.byte	0x00, 0xf5, 0x21, 0x00


	//----- nvinfo : EIATTR_SPARSE_MMA_MASK
	.align		4
.L_47:
        /*0078*/ 	.byte	0x03, 0x50
        /*007a*/ 	.short	0x0000


	//----- nvinfo : EIATTR_MAXREG_COUNT
	.align		4
        /*007c*/ 	.byte	0x03, 0x1b
        /*007e*/ 	.short	0x00ff


	//----- nvinfo : EIATTR_EXTERNS
	.align		4
        /*0080*/ 	.byte	0x04, 0x0f
        /*0082*/ 	.short	(.L_49 - .L_48)


	//   ....[0]....
	.align		4
.L_48:
        /*0084*/ 	.word	index@(vprintf)


	//----- nvinfo : EIATTR_MERCURY_ISA_VERSION
	.align		4
.L_49:
        /*0088*/ 	.byte	0x03, 0x5f
        /*008a*/ 	.short	0x0101


	//----- nvinfo : EIATTR_VRC_CTA_INIT_COUNT
	.align		4
        /*008c*/ 	.byte	0x02, 0x4a
	.zero		1
	.zero		1


	//----- nvinfo : EIATTR_SYSCALL_OFFSETS
	.align		4
        /*0090*/ 	.byte	0x04, 0x46
        /*0092*/ 	.short	(.L_51 - .L_50)


	//   ....[0]....
.L_50:
        /*0094*/ 	.word	0x00001970


	//----- nvinfo : EIATTR_EXIT_INSTR_OFFSETS
	.align		4
.L_51:
        /*0098*/ 	.byte	0x04, 0x1c
        /*009a*/ 	.short	(.L_53 - .L_52)


	//   ....[0]....
.L_52:
        /*009c*/ 	.word	0x000019c0


	//   ....[1]....
        /*00a0*/ 	.word	0x00001a10


	//----- nvinfo : EIATTR_CRS_STACK_SIZE
	.align		4
.L_53:
        /*00a4*/ 	.byte	0x04, 0x1e
        /*00a6*/ 	.short	(.L_55 - .L_54)
.L_54:
        /*00a8*/ 	.word	0x00000000


	//----- nvinfo : EIATTR_CBANK_PARAM_SIZE
	.align		4
.L_55:
        /*00ac*/ 	.byte	0x03, 0x19
        /*00ae*/ 	.short	0x0034


	//----- nvinfo : EIATTR_PARAM_CBANK
	.align		4
        /*00b0*/ 	.byte	0x04, 0x0a
        /*00b2*/ 	.short	(.L_57 - .L_56)
	.align		4
.L_56:
        /*00b4*/ 	.word	index@(.nv.constant0._Z19cuda_kernel_dishidePhmPcmmmi)
        /*00b8*/ 	.short	0x0380
        /*00ba*/ 	.short	0x0034


	//----- nvinfo : EIATTR_SW_WAR
	.align		4
.L_57:
        /*00bc*/ 	.byte	0x04, 0x36
        /*00be*/ 	.short	(.L_59 - .L_58)
.L_58:
        /*00c0*/ 	.word	0x00000008
.L_59:


//--------------------- .nv.info._Z16cuda_kernel_hidePhmPcmmS0_mmi --------------------------
	.section	.nv.info._Z16cuda_kernel_hidePhmPcmmS0_mmi,"",@"SHT_CUDA_INFO"
	.sectionflags	@""
	.align	4


	//----- nvinfo : EIATTR_CUDA_API_VERSION
	.align		4
        /*0000*/ 	.byte	0x04, 0x37
        /*0002*/ 	.short	(.L_61 - .L_60)
.L_60:
        /*0004*/ 	.word	0x00000082


	//----- nvinfo : EIATTR_KPARAM_INFO
	.align		4
.L_61:
        /*0008*/ 	.byte	0x04, 0x17
        /*000a*/ 	.short	(.L_63 - .L_62)
.L_62:
        /*000c*/ 	.word	0x00000000
        /*0010*/ 	.short	0x0008
        /*0012*/ 	.short	0x0040
        /*0014*/ 	.byte	0x00, 0xf0, 0x11, 0x00


	//----- nvinfo : EIATTR_KPARAM_INFO
	.align		4
.L_63:
        /*0018*/ 	.byte	0x04, 0x17
        /*001a*/ 	.short	(.L_65 - .L_64)
.L_64:
        /*001c*/ 	.word	0x00000000
        /*0020*/ 	.short	0x0007
        /*0022*/ 	.short	0x0038
        /*0024*/ 	.byte	0x00, 0xf0, 0x21, 0x00


	//----- nvinfo : EIATTR_KPARAM_INFO
	.align		4
.L_65:
        /*0028*/ 	.byte	0x04, 0x17
        /*002a*/ 	.short	(.L_67 - .L_66)
.L_66:
        /*002c*/ 	.word	0x00000000
        /*0030*/ 	.short	0x0006
        /*0032*/ 	.short	0x0030
        /*0034*/ 	.byte	0x00, 0xf0, 0x21, 0x00


	//----- nvinfo : EIATTR_KPARAM_INFO
	.align		4
.L_67:
        /*0038*/ 	.byte	0x04, 0x17
        /*003a*/ 	.short	(.L_69 - .L_68)
.L_68:
        /*003c*/ 	.word	0x00000000
        /*0040*/ 	.short	0x0005
        /*0042*/ 	.short	0x0028
        /*0044*/ 	.byte	0x00, 0xf5, 0x21, 0x00


	//----- nvinfo : EIATTR_KPARAM_INFO
	.align		4
.L_69:
        /*0048*/ 	.byte	0x04, 0x17
        /*004a*/ 	.short	(.L_71 - .L_70)
.L_70:
        /*004c*/ 	.word	0x00000000
        /*0050*/ 	.short	0x0004
        /*0052*/ 	.short	0x0020
        /*0054*/ 	.byte	0x00, 0xf0, 0x21, 0x00


	//----- nvinfo : EIATTR_KPARAM_INFO
	.align		4
.L_71:
        /*0058*/ 	.byte	0x04, 0x17
        /*005a*/ 	.short	(.L_73 - .L_72)
.L_72:
        /*005c*/ 	.word	0x00000000
        /*0060*/ 	.short	0x0003
        /*0062*/ 	.short	0x0018
        /*0064*/ 	.byte	0x00, 0xf0, 0x21, 0x00


	//----- nvinfo : EIATTR_KPARAM_INFO
	.align		4
.L_73:
        /*0068*/ 	.byte	0x04, 0x17
        /*006a*/ 	.short	(.L_75 - .L_74)
.L_74:
        /*006c*/ 	.word	0x00000000
        /*0070*/ 	.short	0x0002
        /*0072*/ 	.short	0x0010
        /*0074*/ 	.byte	0x00, 0xf5, 0x21, 0x00


	//----- nvinfo : EIATTR_KPARAM_INFO
	.align		4
.L_75:
        /*0078*/ 	.byte	0x04, 0x17
        /*007a*/ 	.short	(.L_77 - .L_76)
.L_76:
        /*007c*/ 	.word	0x00000000
        /*0080*/ 	.short	0x0001
        /*0082*/ 	.short	0x0008
        /*0084*/ 	.byte	0x00, 0xf0, 0x21, 0x00


	//----- nvinfo : EIATTR_KPARAM_INFO
	.align		4
.L_77:
        /*0088*/ 	.byte	0x04, 0x17
        /*008a*/ 	.short	(.L_79 - .L_78)
.L_78:
        /*008c*/ 	.word	0x00000000
        /*0090*/ 	.short	0x0000
        /*0092*/ 	.short	0x0000
        /*0094*/ 	.byte	0x00, 0xf5, 0x21, 0x00


	//----- nvinfo : EIATTR_SPARSE_MMA_MASK
	.align		4
.L_79:
        /*0098*/ 	.byte	0x03, 0x50
        /*009a*/ 	.short	0x0000


	//----- nvinfo : EIATTR_MAXREG_COUNT
	.align		4
        /*009c*/ 	.byte	0x03, 0x1b
        /*009e*/ 	.short	0x00ff


	//----- nvinfo : EIATTR_MERCURY_ISA_VERSION
	.align		4
        /*00a0*/ 	.byte	0x03, 0x5f
        /*00a2*/ 	.short	0x0101


	//----- nvinfo : EIATTR_VRC_CTA_INIT_COUNT
	.align		4
        /*00a4*/ 	.byte	0x02, 0x4a
	.zero		1
	.zero		1


	//----- nvinfo : EIATTR_EXIT_INSTR_OFFSETS
	.align		4
        /*00a8*/ 	.byte	0x04, 0x1c
        /*00aa*/ 	.short	(.L_81 - .L_80)


	//   ....[0]....
.L_80:
        /*00ac*/ 	.word	0x00000d50


	//   ....[1]....
        /*00b0*/ 	.word	0x00001090


	//   ....[2]....
        /*00b4*/ 	.word	0x00001b40


	//   ....[3]....
        /*00b8*/ 	.word	0x00001c40


	//----- nvinfo : EIATTR_CBANK_PARAM_SIZE
	.align		4
.L_81:
        /*00bc*/ 	.byte	0x03, 0x19
        /*00be*/ 	.short	0x0044


	//----- nvinfo : EIATTR_PARAM_CBANK
	.align		4
        /*00c0*/ 	.byte	0x04, 0x0a
        /*00c2*/ 	.short	(.L_83 - .L_82)
	.align		4
.L_82:
        /*00c4*/ 	.word	index@(.nv.constant0._Z16cuda_kernel_hidePhmPcmmS0_mmi)
        /*00c8*/ 	.short	0x0380
        /*00ca*/ 	.short	0x0044


	//----- nvinfo : EIATTR_SW_WAR
	.align		4
.L_83:
        /*00cc*/ 	.byte	0x04, 0x36
        /*00ce*/ 	.short	(.L_85 - .L_84)
.L_84:
        /*00d0*/ 	.word	0x00000008
.L_85:


//--------------------- .nv.callgraph             --------------------------
	.section	.nv.callgraph,"",@"SHT_CUDA_CALLGRAPH"
	.align	4
	.sectionentsize	8
	.align		4
        /*0000*/ 	.word	0x00000000
	.align		4
        /*0004*/ 	.word	0xffffffff
	.align		4
        /*0008*/ 	.word	index@(_Z19cuda_kernel_dishidePhmPcmmmi)
	.align		4
        /*000c*/ 	.word	index@(vprintf)
	.align		4
        /*0010*/ 	.word	0x00000000
	.align		4
        /*0014*/ 	.word	0xfffffffe
	.align		4
        /*0018*/ 	.word	0x00000000
	.align		4
        /*001c*/ 	.word	0xfffffffd
	.align		4
        /*0020*/ 	.word	0x00000000
	.align		4
        /*0024*/ 	.word	0xfffffffc


//--------------------- .nv.constant4             --------------------------
	.section	.nv.constant4,"a",@progbits
	.align	8
	.align		8
.nv.constant4:
        /*0000*/ 	.dword	vprintf
	.align		8
        /*0008*/ 	.dword	META_STEP
	.align		8
        /*0010*/ 	.dword	STEP_START
	.align		8
        /*0018*/ 	.dword	STEP_MAXLEN
	.align		8
        /*0020*/ 	.dword	CUDA_FILENAME_START
	.align		8
        /*0028*/ 	.dword	FILENAME_MAXLEN
	.align		8
        /*0030*/ 	.dword	USEDFRAMES_START
	.align		8
        /*0038*/ 	.dword	USEDFRAMES_MAXLEN
	.align		8
        /*0040*/ 	.dword	MARK_START
	.align		8
        /*0048*/ 	.dword	MARK_STOP
	.align		8
        /*0050*/ 	.dword	MARK_MAXLEN
	.align		8
        /*0058*/ 	.dword	MARK
	.align		8
        /*0060*/ 	.dword	NUMSYBMOLS_START
	.align		8
        /*0068*/ 	.dword	NUMSYBMOLS_STOP
	.align		8
        /*0070*/ 	.dword	NUMSYBMOLS_MAXLEN
	.align		8
        /*0078*/ 	.dword	SYMBOLS_START
	.align		8
        /*0080*/ 	.dword	SYMBOLS_STOP
	.align		8
        /*0088*/ 	.dword	SYMBOLS_MAXLEN
	.align		8
        /*0090*/ 	.dword	SYMBOLS_FRAME_MIN
	.align		8
        /*0098*/ 	.dword	SYMBOLS_OUT
	.align		8
        /*00a0*/ 	.dword	$str


//--------------------- .text._Z19cuda_kernel_dishidePhmPcmmmi --------------------------
	.section	.text._Z19cuda_kernel_dishidePhmPcmmmi,"ax",@progbits
	.align	128
        .global         _Z19cuda_kernel_dishidePhmPcmmmi
        .type           _Z19cuda_kernel_dishidePhmPcmmmi,@function
        .size           _Z19cuda_kernel_dishidePhmPcmmmi,(.L_x_80 - _Z19cuda_kernel_dishidePhmPcmmmi)
        .other          _Z19cuda_kernel_dishidePhmPcmmmi,@"STO_CUDA_ENTRY STV_DEFAULT"
_Z19cuda_kernel_dishidePhmPcmmmi:
.text._Z19cuda_kernel_dishidePhmPcmmmi:
[----:B------:R-:W0:Y:S01]  /*0000*/  LDC R1, c[0x0][0x37c] ;  /* 0x0000df00ff017b82 */ /* 0x000e220000000800 */
[----:B------:R-:W1:Y:S01]  /*0010*/  S2R R2, SR_CTAID.X ;  /* 0x0000000000027919 */ /* 0x000e620000002500 */
[----:B------:R-:W1:Y:S06]  /*0020*/  LDCU.64 UR4, c[0x0][0x388] ;  /* 0x00007100ff0477ac */ /* 0x000e6c0008000a00 */
[----:B------:R-:W2:Y:S01]  /*0030*/  LDC R6, c[0x0][0x2f8] ;  /* 0x0000be00ff067b82 */ /* 0x000ea20000000800 */
[----:B0-----:R-:W-:Y:S01]  /*0040*/  VIADD R1, R1, 0xffffffe0 ;  /* 0xffffffe001017836 */ /* 0x001fe20000000000 */
[----:B------:R-:W0:Y:S01]  /*0050*/  LDCU.64 UR6, c[0x0][0x3a0] ;  /* 0x00007400ff0677ac */ /* 0x000e220008000a00 */
[----:B------:R-:W3:Y:S01]  /*0060*/  LDCU.64 UR36, c[0x0][0x358] ;  /* 0x00006b00ff2477ac */ /* 0x000ee20008000a00 */
[----:B------:R-:W4:Y:S01]  /*0070*/  LDCU UR38, c[0x0][0x2fc] ;  /* 0x00005f80ff2677ac */ /* 0x000f220008000800 */
[----:B-1----:R-:W-:-:S04]  /*0080*/  IMAD.WIDE.U32 R10, R2, UR4, RZ ;  /* 0x00000004020a7c25 */ /* 0x002fc8000f8e00ff */
[C---:B------:R-:W-:Y:S01]  /*0090*/  VIADD R0, R10.reuse, 0xa ;  /* 0x0000000a0a007836 */ /* 0x040fe20000000000 */
[----:B------:R-:W-:Y:S01]  /*00a0*/  IADD3 R17, P1, PT, R10, 0x32, RZ ;  /* 0x000000320a117810 */ /* 0x000fe20007f3e0ff */
[C---:B------:R-:W-:Y:S02]  /*00b0*/  IMAD R7, R2.reuse, UR5, R11 ;  /* 0x0000000502077c24 */ /* 0x040fe4000f8e020b */
[C---:B0-----:R-:W-:Y:S01]  /*00c0*/  IMAD.WIDE.U32 R8, R2.reuse, UR6, RZ ;  /* 0x0000000602087c25 */ /* 0x041fe2000f8e00ff */
[----:B------:R-:W-:Y:S02]  /*00d0*/  ISETP.GE.U32.AND P0, PT, R17, R0, PT ;  /* 0x000000001100720c */ /* 0x000fe40003f06070 */
[----:B------:R-:W-:Y:S01]  /*00e0*/  SHF.R.S32.HI R4, RZ, 0x1f, R0 ;  /* 0x0000001fff047819 */ /* 0x000fe20000011400 */
[----:B------:R-:W-:Y:S02]  /*00f0*/  IMAD.X R16, RZ, RZ, R7, P1 ;  /* 0x000000ffff107224 */ /* 0x000fe400008e0607 */
[----:B------:R-:W-:-:S03]  /*0100*/  IMAD R3, R2, UR7, R9 ;  /* 0x0000000702037c24 */ /* 0x000fc6000f8e0209 */
[----:B------:R-:W-:-:S13]  /*0110*/  ISETP.GE.U32.AND.EX P0, PT, R16, R4, PT, P0 ;  /* 0x000000041000720c */ /* 0x000fda0003f06100 */
[----:B--234-:R-:W-:Y:S05]  /*0120*/  @!P0 BRA `(.L_x_0) ;  /* 0x0000000000488947 */ /* 0x01cfea0003800000 */
[--C-:B------:R-:W-:Y:S01]  /*0130*/  IMAD.MOV.U32 R12, RZ, RZ, R0.reuse ;  /* 0x000000ffff0c7224 */ /* 0x100fe200078e0000 */
[----:B------:R-:W0:Y:S01]  /*0140*/  LDCU.64 UR4, c[0x0][0x380] ;  /* 0x00007000ff0477ac */ /* 0x000e220008000a00 */
[----:B------:R-:W-:Y:S02]  /*0150*/  IMAD.MOV.U32 R14, RZ, RZ, R0 ;  /* 0x000000ffff0e7224 */ /* 0x000fe400078e0000 */
[----:B------:R-:W-:Y:S02]  /*0160*/  IMAD.MOV.U32 R15, RZ, RZ, R4 ;  /* 0x000000ffff0f7224 */ /* 0x000fe400078e0004 */
[----:B------:R-:W-:-:S07]  /*0170*/  IMAD.MOV.U32 R0, RZ, RZ, RZ ;  /* 0x000000ffff007224 */ /* 0x000fce00078e00ff */
.L_x_1:
[----:B01----:R-:W-:-:S04]  /*0180*/  IADD3 R4, P0, PT, R14, UR4, RZ ;  /* 0x000000040e047c10 */ /* 0x003fc8000ff1e0ff */
[----:B------:R-:W-:-:S05]  /*0190*/  IADD3.X R5, PT, PT, R15, UR5, RZ, P0, !PT ;  /* 0x000000050f057c10 */ /* 0x000fca00087fe4ff */
[----:B------:R-:W2:Y:S01]  /*01a0*/  LDG.E.U8 R4, desc[UR36][R4.64] ;  /* 0x0000002404047981 */ /* 0x000ea2000c1e1100 */
[----:B------:R-:W-:Y:S02]  /*01b0*/  IMAD.IADD R13, R1, 0x1, R0 ;  /* 0x00000001010d7824 */ /* 0x000fe400078e0200 */
[----:B------:R-:W-:Y:S02]  /*01c0*/  VIADD R14, R12, 0xa ;  /* 0x0000000a0c0e7836 */ /* 0x000fe40000000000 */
[----:B------:R-:W-:Y:S02]  /*01d0*/  VIADD R0, R0, 0x1 ;  /* 0x0000000100007836 */ /* 0x000fe40000000000 */
[--C-:B------:R-:W-:Y:S01]  /*01e0*/  IMAD.MOV.U32 R12, RZ, RZ, R14.reuse ;  /* 0x000000ffff0c7224 */ /* 0x100fe200078e000e */
[----:B------:R-:W-:Y:S02]  /*01f0*/  ISETP.GE.U32.AND P0, PT, R17, R14, PT ;  /* 0x0000000e1100720c */ /* 0x000fe40003f06070 */
[----:B------:R-:W-:-:S04]  /*0200*/  SHF.R.S32.HI R15, RZ, 0x1f, R14 ;  /* 0x0000001fff0f7819 */ /* 0x000fc8000001140e */
[----:B------:R-:W-:Y:S01]  /*0210*/  ISETP.GE.U32.AND.EX P0, PT, R16, R15, PT, P0 ;  /* 0x0000000f1000720c */ /* 0x000fe20003f06100 */
[----:B--2---:R1:W-:-:S12]  /*0220*/  STL.U8 [R13], R4 ;  /* 0x000000040d007387 */ /* 0x0043d80000100000 */
[----:B------:R-:W-:Y:S05]  /*0230*/  @P0 BRA `(.L_x_1) ;  /* 0xfffffffc00d00947 */ /* 0x000fea000383ffff */
[----:B-1----:R0:W5:Y:S02]  /*0240*/  LDL.U8 R13, [R1] ;  /* 0x00000000010d7983 */ /* 0x0021640000100000 */
.L_x_0:
[----:B------:R-:W1:Y:S02]  /*0250*/  LDC.64 R4, c[0x4][0x58] ;  /* 0x01001600ff047b82 */ /* 0x000e640000000a00 */
[----:B-1----:R-:W2:Y:S01]  /*0260*/  LDG.E.U8 R0, desc[UR36][R4.64] ;  /* 0x0000002404007981 */ /* 0x002ea2000c1e1100 */
[----:B-----5:R-:W-:Y:S01]  /*0270*/  LOP3.LUT R15, R13, 0xff, RZ, 0xc0, !PT ;  /* 0x000000ff0d0f7812 */ /* 0x020fe200078ec0ff */
[----:B------:R-:W-:Y:S04]  /*0280*/  BSSY.RECONVERGENT B7, `(.L_x_2) ;  /* 0x0000170000077945 */ /* 0x000fe80003800200 */
[----:B------:R-:W-:Y:S01]  /*0290*/  BSSY.RELIABLE B6, `(.L_x_3) ;  /* 0x000015f000067945 */ /* 0x000fe20003800100 */
[----:B------:R-:W-:Y:S02]  /*02a0*/  CS2R R16, SRZ ;  /* 0x0000000000107805 */ /* 0x000fe4000001ff00 */
[----:B--2---:R-:W-:-:S13]  /*02b0*/  ISETP.NE.AND P0, PT, R15, R0, PT ;  /* 0x000000000f00720c */ /* 0x004fda0003f05270 */
[----:B------:R-:W-:Y:S05]  /*02c0*/  @P0 BRA `(.L_x_4) ;  /* 0x00000014006c0947 */ /* 0x000fea0003800000 */
[----:B------:R-:W2:Y:S04]  /*02d0*/  LDL.U8 R13, [R1+0x1] ;  /* 0x00000100010d7983 */ /* 0x000ea80000100000 */
[----:B------:R-:W2:Y:S01]  /*02e0*/  LDG.E.U8 R0, desc[UR36][R4.64+0x1] ;  /* 0x0000012404007981 */ /* 0x000ea2000c1e1100 */
[----:B------:R-:W-:Y:S02]  /*02f0*/  IMAD.MOV.U32 R16, RZ, RZ, 0x1 ;  /* 0x00000001ff107424 */ /* 0x000fe400078e00ff */
[----:B------:R-:W-:Y:S01]  /*0300*/  IMAD.MOV.U32 R17, RZ, RZ, RZ ;  /* 0x000000ffff117224 */ /* 0x000fe200078e00ff */
        /* <DEDUP_REMOVED lines=14> */
[----:B------:R-:W2:Y:S04]  /*03f0*/  LDG.E.U8 R0, desc[UR36][R4.64+0x4] ;  /* 0x0000042404007981 */ /* 0x000ea8000c1e1100 */
[----:B------:R-:W2:Y:S01]  /*0400*/  LDL.U8 R13, [R1+0x4] ;  /* 0x00000400010d7983 */ /* 0x000ea20000100000 */
[----:B------:R-:W-:Y:S02]  /*0410*/  IMAD.MOV.U32 R16, RZ, RZ, 0x4 ;  /* 0x00000004ff107424 */ /* 0x000fe400078e00ff */
[----:B------:R-:W-:Y:S01]  /*0420*/  IMAD.MOV.U32 R17, RZ, RZ, RZ ;  /* 0x000000ffff117224 */ /* 0x000fe200078e00ff */
[----:B--2---:R-:W-:-:S13]  /*0430*/  ISETP.NE.AND P0, PT, R13, R0, PT ;  /* 0x000000000d00720c */ /* 0x004fda0003f05270 */
[----:B------:R-:W-:Y:S05]  /*0440*/  @!P0 BREAK.RELIABLE B6 ;  /* 0x0000000000068942 */ /* 0x000fea0003800100 */
[----:B------:R-:W-:Y:S05]  /*0450*/  @P0 BRA `(.L_x_4) ;  /* 0x0000001400080947 */ /* 0x000fea0003800000 */
[C---:B------:R-:W-:Y:S01]  /*0460*/  IADD3 R17, P1, PT, R10.reuse, 0xc8, RZ ;  /* 0x000000c80a117810 */ /* 0x040fe20007f3e0ff */
[----:B------:R-:W-:Y:S02]  /*0470*/  VIADD R12, R10, 0x6e ;  /* 0x0000006e0a0c7836 */ /* 0x000fe40000000000 */
[----:B------:R-:W-:Y:S02]  /*0480*/  IMAD.MOV.U32 R0, RZ, RZ, RZ ;  /* 0x000000ffff007224 */ /* 0x000fe400078e00ff */
[----:B------:R-:W-:Y:S01]  /*0490*/  IMAD.X R16, RZ, RZ, R7, P1 ;  /* 0x000000ffff107224 */ /* 0x000fe200008e0607 */
[----:B------:R-:W-:Y:S02]  /*04a0*/  ISETP.GT.U32.AND P0, PT, R17, R12, PT ;  /* 0x0000000c1100720c */ /* 0x000fe40003f04070 */
[----:B------:R-:W-:-:S04]  /*04b0*/  SHF.R.S32.HI R14, RZ, 0x1f, R12 ;  /* 0x0000001fff0e7819 */ /* 0x000fc8000001140c */
[----:B------:R-:W-:-:S13]  /*04c0*/  ISETP.GT.U32.AND.EX P0, PT, R16, R14, PT, P0 ;  /* 0x0000000e1000720c */ /* 0x000fda0003f04100 */
[----:B------:R-:W-:Y:S05]  /*04d0*/  @!P0 BRA `(.L_x_5) ;  /* 0x0000000000548947 */ /* 0x000fea0003800000 */
[----:B------:R-:W1:Y:S01]  /*04e0*/  LDC.64 R4, c[0x4][0x98] ;  /* 0x01002600ff047b82 */ /* 0x000e620000000a00 */
[----:B------:R-:W2:Y:S01]  /*04f0*/  LDCU.64 UR4, c[0x0][0x380] ;  /* 0x00007000ff0477ac */ /* 0x000ea20008000a00 */
[----:B-1----:R1:W5:Y:S01]  /*0500*/  LDG.E.U8 R13, desc[UR36][R4.64] ;  /* 0x00000024040d7981 */ /* 0x002362000c1e1100 */
[----:B------:R-:W-:Y:S02]  /*0510*/  IMAD.MOV.U32 R15, RZ, RZ, R14 ;  /* 0x000000ffff0f7224 */ /* 0x000fe400078e000e */
[----:B------:R-:W-:Y:S02]  /*0520*/  IMAD.MOV.U32 R14, RZ, RZ, R12 ;  /* 0x000000ffff0e7224 */ /* 0x000fe400078e000c */
[----:B--2---:R-:W-:-:S07]  /*0530*/  IMAD.MOV.U32 R0, RZ, RZ, RZ ;  /* 0x000000ffff007224 */ /* 0x004fce00078e00ff */
.L_x_6:
[----:B-1----:R-:W-:-:S04]  /*0540*/  IADD3 R4, P0, PT, R14, UR4, RZ ;  /* 0x000000040e047c10 */ /* 0x002fc8000ff1e0ff */
[----:B------:R-:W-:-:S06]  /*0550*/  IADD3.X R5, PT, PT, R15, UR5, RZ, P0, !PT ;  /* 0x000000050f057c10 */ /* 0x000fcc00087fe4ff */
[----:B------:R-:W2:Y:S02]  /*0560*/  LDG.E.U8 R5, desc[UR36][R4.64] ;  /* 0x0000002404057981 */ /* 0x000ea4000c1e1100 */
[----:B--2---:R-:W-:-:S04]  /*0570*/  PRMT R14, R5, 0x8880, RZ ;  /* 0x00008880050e7816 */ /* 0x004fc800000000ff */
[----:B-----5:R-:W-:-:S13]  /*0580*/  ISETP.NE.AND P0, PT, R14, R13, PT ;  /* 0x0000000d0e00720c */ /* 0x020fda0003f05270 */
[----:B------:R-:W-:Y:S05]  /*0590*/  @!P0 BRA `(.L_x_5) ;  /* 0x0000000000248947 */ /* 0x000fea0003800000 */
[----:B------:R-:W-:Y:S02]  /*05a0*/  IMAD.IADD R4, R1, 0x1, R0 ;  /* 0x0000000101047824 */ /* 0x000fe400078e0200 */
[----:B------:R-:W-:Y:S02]  /*05b0*/  VIADD R14, R12, 0xa ;  /* 0x0000000a0c0e7836 */ /* 0x000fe40000000000 */
[----:B------:R-:W-:Y:S01]  /*05c0*/  VIADD R0, R0, 0x1 ;  /* 0x0000000100007836 */ /* 0x000fe20000000000 */
[----:B------:R2:W-:Y:S01]  /*05d0*/  STL.U8 [R4], R5 ;  /* 0x0000000504007387 */ /* 0x0005e20000100000 */
[--C-:B------:R-:W-:Y:S01]  /*05e0*/  IMAD.MOV.U32 R12, RZ, RZ, R14.reuse ;  /* 0x000000ffff0c7224 */ /* 0x100fe200078e000e */
[----:B------:R-:W-:Y:S02]  /*05f0*/  ISETP.GT.U32.AND P0, PT, R17, R14, PT ;  /* 0x0000000e1100720c */ /* 0x000fe40003f04070 */
[----:B------:R-:W-:-:S04]  /*0600*/  SHF.R.S32.HI R15, RZ, 0x1f, R14 ;  /* 0x0000001fff0f7819 */ /* 0x000fc8000001140e */
[----:B------:R-:W-:-:S13]  /*0610*/  ISETP.GT.U32.AND.EX P0, PT, R16, R15, PT, P0 ;  /* 0x0000000f1000720c */ /* 0x000fda0003f04100 */
[----:B--2---:R-:W-:Y:S05]  /*0620*/  @P0 BRA `(.L_x_6) ;  /* 0xfffffffc00c40947 */ /* 0x004fea000383ffff */
.L_x_5:
[----:B------:R-:W-:Y:S01]  /*0630*/  IMAD.IADD R5, R1, 0x1, R0 ;  /* 0x0000000101057824 */ /* 0x000fe200078e0200 */
[----:B------:R-:W-:Y:S01]  /*0640*/  CS2R R12, SRZ ;  /* 0x00000000000c7805 */ /* 0x000fe2000001ff00 */
[----:B------:R-:W-:-:S03]  /*0650*/  VIADD R4, R0, 0xffffffff ;  /* 0xffffffff00047836 */ /* 0x000fc60000000000 */
[----:B------:R1:W-:Y:S02]  /*0660*/  STL.U8 [R5], RZ ;  /* 0x000000ff05007387 */ /* 0x0003e40000100000 */
[----:B------:R-:W-:-:S13]  /*0670*/  ISETP.GE.AND P0, PT, R4, RZ, PT ;  /* 0x000000ff0400720c */ /* 0x000fda0003f06270 */
[----:B-1----:R-:W-:Y:S05]  /*0680*/  @!P0 BRA `(.L_x_7) ;  /* 0x0000000c00e88947 */ /* 0x002fea0003800000 */
[----:B------:R-:W-:Y:S01]  /*0690*/  ISETP.GE.U32.AND P0, PT, R4, 0x3, PT ;  /* 0x000000030400780c */ /* 0x000fe20003f06070 */
[----:B------:R-:W-:Y:S01]  /*06a0*/  IMAD.MOV.U32 R12, RZ, RZ, RZ ;  /* 0x000000ffff0c7224 */ /* 0x000fe200078e00ff */
[----:B------:R-:W-:Y:S01]  /*06b0*/  LOP3.LUT R14, R0, 0x3, RZ, 0xc0, !PT ;  /* 0x00000003000e7812 */ /* 0x000fe200078ec0ff */
[----:B------:R-:W-:-:S10]  /*06c0*/  IMAD.MOV.U32 R5, RZ, RZ, 0x1 ;  /* 0x00000001ff057424 */ /* 0x000fd400078e00ff */
[----:B------:R-:W-:Y:S05]  /*06d0*/  @!P0 BRA `(.L_x_8) ;  /* 0x0000000800fc8947 */ /* 0x000fea0003800000 */
[C---:B------:R-:W-:Y:S01]  /*06e0*/  LOP3.LUT R4, R0.reuse, 0xfffffffc, RZ, 0xc0, !PT ;  /* 0xfffffffc00047812 */ /* 0x040fe200078ec0ff */
[----:B------:R-:W-:Y:S02]  /*06f0*/  VIADD R0, R0, 0xfffffffe ;  /* 0xfffffffe00007836 */ /* 0x000fe40000000000 */
[----:B------:R-:W-:Y:S02]  /*0700*/  IMAD.MOV.U32 R12, RZ, RZ, RZ ;  /* 0x000000ffff0c7224 */ /* 0x000fe400078e00ff */
[----:B------:R-:W-:Y:S02]  /*0710*/  IMAD.MOV.U32 R5, RZ, RZ, 0x1 ;  /* 0x00000001ff057424 */ /* 0x000fe400078e00ff */
[----:B------:R-:W-:-:S07]  /*0720*/  IMAD.MOV R4, RZ, RZ, -R4 ;  /* 0x000000ffff047224 */ /* 0x000fce00078e0a04 */
.L_x_49:
[----:B------:R-:W-:-:S06]  /*0730*/  IADD3 R13, PT, PT, R1, 0x1, R0 ;  /* 0x00000001010d7810 */ /* 0x000fcc0007ffe000 */
[----:B------:R-:W2:Y:S01]  /*0740*/  LDL.U8 R13, [R13] ;  /* 0x000000000d0d7983 */ /* 0x000ea20000100000 */
[----:B------:R-:W-:Y:S01]  /*0750*/  VIADD R4, R4, 0x4 ;  /* 0x0000000404047836 */ /* 0x000fe20000000000 */
[----:B------:R-:W-:Y:S04]  /*0760*/  BSSY.RECONVERGENT B0, `(.L_x_9) ;  /* 0x000002b000007945 */ /* 0x000fe80003800200 */
[----:B------:R-:W-:Y:S02]  /*0770*/  ISETP.NE.AND P0, PT, R4, RZ, PT ;  /* 0x000000ff0400720c */ /* 0x000fe40003f05270 */
[----:B--2---:R-:W-:-:S13]  /*0780*/  ISETP.GT.AND P1, PT, R13, 0x34, PT ;  /* 0x000000340d00780c */ /* 0x004fda0003f24270 */
[----:B------:R-:W-:Y:S05]  /*0790*/  @P1 BRA `(.L_x_10) ;  /* 0x0000000000481947 */ /* 0x000fea0003800000 */
[----:B------:R-:W-:-:S13]  /*07a0*/  ISETP.GT.AND P1, PT, R13, 0x32, PT ;  /* 0x000000320d00780c */ /* 0x000fda0003f24270 */
[----:B------:R-:W-:Y:S05]  /*07b0*/  @P1 BRA `(.L_x_11) ;  /* 0x0000000000201947 */ /* 0x000fea0003800000 */
[----:B------:R-:W-:-:S13]  /*07c0*/  ISETP.NE.AND P1, PT, R13, 0x31, PT ;  /* 0x000000310d00780c */ /* 0x000fda0003f25270 */
[----:B------:R-:W-:Y:S05]  /*07d0*/  @!P1 BRA `(.L_x_12) ;  /* 0x0000000000109947 */ /* 0x000fea0003800000 */
[----:B------:R-:W-:-:S13]  /*07e0*/  ISETP.NE.AND P1, PT, R13, 0x32, PT ;  /* 0x000000320d00780c */ /* 0x000fda0003f25270 */
[----:B------:R-:W-:Y:S05]  /*07f0*/  @P1 BRA `(.L_x_13) ;  /* 0x0000000000841947 */ /* 0x000fea0003800000 */
[----:B------:R-:W-:Y:S01]  /*0800*/  IMAD R12, R5, 0x2, R12 ;  /* 0x00000002050c7824 */ /* 0x000fe200078e020c */
[----:B------:R-:W-:Y:S06]  /*0810*/  BRA `(.L_x_13) ;  /* 0x00000000007c7947 */ /* 0x000fec0003800000 */
.L_x_12:
[----:B------:R-:W-:Y:S01]  /*0820*/  IMAD.IADD R12, R12, 0x1, R5 ;  /* 0x000000010c0c7824 */ /* 0x000fe200078e0205 */
[----:B------:R-:W-:Y:S06]  /*0830*/  BRA `(.L_x_13) ;  /* 0x0000000000747947 */ /* 0x000fec0003800000 */
.L_x_11:
[----:B------:R-:W-:-:S13]  /*0840*/  ISETP.NE.AND P1, PT, R13, 0x33, PT ;  /* 0x000000330d00780c */ /* 0x000fda0003f25270 */
[----:B------:R-:W-:Y:S05]  /*0850*/  @!P1 BRA `(.L_x_14) ;  /* 0x0000000000109947 */ /* 0x000fea0003800000 */
[----:B------:R-:W-:-:S13]  /*0860*/  ISETP.NE.AND P1, PT, R13, 0x34, PT ;  /* 0x000000340d00780c */ /* 0x000fda0003f25270 */
[----:B------:R-:W-:Y:S05]  /*0870*/  @P1 BRA `(.L_x_13) ;  /* 0x0000000000641947 */ /* 0x000fea0003800000 */
[----:B------:R-:W-:Y:S01]  /*0880*/  IMAD R12, R5, 0x4, R12 ;  /* 0x00000004050c7824 */ /* 0x000fe200078e020c */
[----:B------:R-:W-:Y:S06]  /*0890*/  BRA `(.L_x_13) ;  /* 0x00000000005c7947 */ /* 0x000fec0003800000 */
.L_x_14:
[----:B------:R-:W-:Y:S01]  /*08a0*/  IMAD R12, R5, 0x3, R12 ;  /* 0x00000003050c7824 */ /* 0x000fe200078e020c */
[----:B------:R-:W-:Y:S06]  /*08b0*/  BRA `(.L_x_13) ;  /* 0x0000000000547947 */ /* 0x000fec0003800000 */
.L_x_10:
        /* <DEDUP_REMOVED lines=8> */
.L_x_16:
[----:B------:R-:W-:Y:S01]  /*0940*/  IMAD R12, R5, 0x5, R12 ;  /* 0x00000005050c7824 */ /* 0x000fe200078e020c */
[----:B------:R-:W-:Y:S06]  /*0950*/  BRA `(.L_x_13) ;  /* 0x00000000002c7947 */ /* 0x000fec0003800000 */
.L_x_15:
[----:B------:R-:W-:-:S13]  /*0960*/  ISETP.NE.AND P1, PT, R13, 0x37, PT ;  /* 0x000000370d00780c */ /* 0x000fda0003f25270 */
[----:B------:R-:W-:Y:S05]  /*0970*/  @!P1 BRA `(.L_x_17) ;  /* 0x0000000000209947 */ /* 0x000fea0003800000 */
[----:B------:R-:W-:-:S13]  /*0980*/  ISETP.NE.AND P1, PT, R13, 0x38, PT ;  /* 0x000000380d00780c */ /* 0x000fda0003f25270 */
[----:B------:R-:W-:Y:S05]  /*0990*/  @!P1 BRA `(.L_x_18) ;  /* 0x0000000000109947 */ /* 0x000fea0003800000 */
[----:B------:R-:W-:-:S13]  /*09a0*/  ISETP.NE.AND P1, PT, R13, 0x39, PT ;  /* 0x000000390d00780c */ /* 0x000fda0003f25270 */
[----:B------:R-:W-:Y:S05]  /*09b0*/  @P1 BRA `(.L_x_13) ;  /* 0x0000000000141947 */ /* 0x000fea0003800000 */
[----:B------:R-:W-:Y:S01]  /*09c0*/  IMAD R12, R5, 0x9, R12 ;  /* 0x00000009050c7824 */ /* 0x000fe200078e020c */
[----:B------:R-:W-:Y:S06]  /*09d0*/  BRA `(.L_x_13) ;  /* 0x00000000000c7947 */ /* 0x000fec0003800000 */
.L_x_18:
[----:B------:R-:W-:Y:S01]  /*09e0*/  IMAD R12, R5, 0x8, R12 ;  /* 0x00000008050c7824 */ /* 0x000fe200078e020c */
[----:B------:R-:W-:Y:S06]  /*09f0*/  BRA `(.L_x_13) ;  /* 0x0000000000047947 */ /* 0x000fec0003800000 */
.L_x_17:
[----:B------:R-:W-:-:S07]  /*0a00*/  IMAD R12, R5, 0x7, R12 ;  /* 0x00000007050c7824 */ /* 0x000fce00078e020c */
.L_x_13:
[----:B------:R-:W-:Y:S05]  /*0a10*/  BSYNC.RECONVERGENT B0 ;  /* 0x0000000000007941 */ /* 0x000fea0003800200 */
.L_x_9:
[----:B------:R-:W-:-:S06]  /*0a20*/  IMAD.IADD R13, R1, 0x1, R0 ;  /* 0x00000001010d7824 */ /* 0x000fcc00078e0200 */
[----:B------:R-:W2:Y:S01]  /*0a30*/  LDL.U8 R13, [R13] ;  /* 0x000000000d0d7983 */ /* 0x000ea20000100000 */
[----:B------:R-:W-:Y:S01]  /*0a40*/  BSSY.RECONVERGENT B0, `(.L_x_19) ;  /* 0x000002a000007945 */ /* 0x000fe20003800200 */
        /* <DEDUP_REMOVED lines=10> */
.L_x_22:
[----:B------:R-:W-:Y:S01]  /*0af0*/  IMAD R12, R5, 0xa, R12 ;  /* 0x0000000a050c7824 */ /* 0x000fe200078e020c */
[----:B------:R-:W-:Y:S06]  /*0b00*/  BRA `(.L_x_23) ;  /* 0x0000000000747947 */ /* 0x000fec0003800000 */
.L_x_21:
[----:B------:R-:W-:-:S13]  /*0b10*/  ISETP.NE.AND P1, PT, R13, 0x33, PT ;  /* 0x000000330d00780c */ /* 0x000fda0003f25270 */
[----:B------:R-:W-:Y:S05]  /*0b20*/  @!P1 BRA `(.L_x_24) ;  /* 0x0000000000109947 */ /* 0x000fea0003800000 */
[----:B------:R-:W-:-:S13]  /*0b30*/  ISETP.NE.AND P1, PT, R13, 0x34, PT ;  /* 0x000000340d00780c */ /* 0x000fda0003f25270 */
[----:B------:R-:W-:Y:S05]  /*0b40*/  @P1 BRA `(.L_x_23) ;  /* 0x0000000000641947 */ /* 0x000fea0003800000 */
[----:B------:R-:W-:Y:S01]  /*0b50*/  IMAD R12, R5, 0x28, R12 ;  /* 0x00000028050c7824 */ /* 0x000fe200078e020c */
[----:B------:R-:W-:Y:S06]  /*0b60*/  BRA `(.L_x_23) ;  /* 0x00000000005c7947 */ /* 0x000fec0003800000 */
.L_x_24:
[----:B------:R-:W-:Y:S01]  /*0b70*/  IMAD R12, R5, 0x1e, R12 ;  /* 0x0000001e050c7824 */ /* 0x000fe200078e020c */
[----:B------:R-:W-:Y:S06]  /*0b80*/  BRA `(.L_x_23) ;  /* 0x0000000000547947 */ /* 0x000fec0003800000 */
.L_x_20:
        /* <DEDUP_REMOVED lines=8> */
.L_x_26:
[----:B------:R-:W-:Y:S01]  /*0c10*/  IMAD R12, R5, 0x32, R12 ;  /* 0x00000032050c7824 */ /* 0x000fe200078e020c */
[----:B------:R-:W-:Y:S06]  /*0c20*/  BRA `(.L_x_23) ;  /* 0x00000000002c7947 */ /* 0x000fec0003800000 */
.L_x_25:
        /* <DEDUP_REMOVED lines=8> */
.L_x_28:
[----:B------:R-:W-:Y:S01]  /*0cb0*/  IMAD R12, R5, 0x5a, R12 ;  /* 0x0000005a050c7824 */ /* 0x000fe200078e020c */
[----:B------:R-:W-:Y:S06]  /*0cc0*/  BRA `(.L_x_23) ;  /* 0x0000000000047947 */ /* 0x000fec0003800000 */
.L_x_27:
[----:B------:R-:W-:-:S07]  /*0cd0*/  IMAD R12, R5, 0x46, R12 ;  /* 0x00000046050c7824 */ /* 0x000fce00078e020c */
.L_x_23:
[----:B------:R-:W-:Y:S05]  /*0ce0*/  BSYNC.RECONVERGENT B0 ;  /* 0x0000000000007941 */ /* 0x000fea0003800200 */
.L_x_19:
[----:B------:R-:W-:-:S06]  /*0cf0*/  IADD3 R13, PT, PT, R1, -0x1, R0 ;  /* 0xffffffff010d7810 */ /* 0x000fcc0007ffe000 */
        /* <DEDUP_REMOVED lines=12> */
.L_x_32:
[----:B------:R-:W-:Y:S01]  /*0dc0*/  IMAD R12, R5, 0x64, R12 ;  /* 0x00000064050c7824 */ /* 0x000fe200078e020c */
[----:B------:R-:W-:Y:S06]  /*0dd0*/  BRA `(.L_x_33) ;  /* 0x0000000000747947 */ /* 0x000fec0003800000 */
.L_x_31:
[----:B------:R-:W-:-:S13]  /*0de0*/  ISETP.NE.AND P1, PT, R13, 0x33, PT ;  /* 0x000000330d00780c */ /* 0x000fda0003f25270 */
[----:B------:R-:W-:Y:S05]  /*0df0*/  @!P1 BRA `(.L_x_34) ;  /* 0x0000000000109947 */ /* 0x000fea0003800000 */
[----:B------:R-:W-:-:S13]  /*0e00*/  ISETP.NE.AND P1, PT, R13, 0x34, PT ;  /* 0x000000340d00780c */ /* 0x000fda0003f25270 */
[----:B------:R-:W-:Y:S05]  /*0e10*/  @P1 BRA `(.L_x_33) ;  /* 0x0000000000641947 */ /* 0x000fea0003800000 */
[----:B------:R-:W-:Y:S01]  /*0e20*/  IMAD R12, R5, 0x190, R12 ;  /* 0x00000190050c7824 */ /* 0x000fe200078e020c */
[----:B------:R-:W-:Y:S06]  /*0e30*/  BRA `(.L_x_33) ;  /* 0x00000000005c7947 */ /* 0x000fec0003800000 */
.L_x_34:
[----:B------:R-:W-:Y:S01]  /*0e40*/  IMAD R12, R5, 0x12c, R12 ;  /* 0x0000012c050c7824 */ /* 0x000fe200078e020c */
[----:B------:R-:W-:Y:S06]  /*0e50*/  BRA `(.L_x_33) ;  /* 0x0000000000547947 */ /* 0x000fec0003800000 */
.L_x_30:
        /* <DEDUP_REMOVED lines=8> */
.L_x_36:
[----:B------:R-:W-:Y:S01]  /*0ee0*/  IMAD R12, R5, 0x1f4, R12 ;  /* 0x000001f4050c7824 */ /* 0x000fe200078e020c */
[----:B------:R-:W-:Y:S06]  /*0ef0*/  BRA `(.L_x_33) ;  /* 0x00000000002c7947 */ /* 0x000fec0003800000 */
.L_x_35:
        /* <DEDUP_REMOVED lines=8> */
.L_x_38:
[----:B------:R-:W-:Y:S01]  /*0f80*/  IMAD R12, R5, 0x384, R12 ;  /* 0x00000384050c7824 */ /* 0x000fe200078e020c */
[----:B------:R-:W-:Y:S06]  /*0f90*/  BRA `(.L_x_33) ;  /* 0x0000000000047947 */ /* 0x000fec0003800000 */
.L_x_37:
[----:B------:R-:W-:-:S07]  /*0fa0*/  IMAD R12, R5, 0x2bc, R12 ;  /* 0x000002bc050c7824 */ /* 0x000fce00078e020c */
.L_x_33:
[----:B------:R-:W-:Y:S05]  /*0fb0*/  BSYNC.RECONVERGENT B0 ;  /* 0x0000000000007941 */ /* 0x000fea0003800200 */
.L_x_29:
        /* <DEDUP_REMOVED lines=13> */
.L_x_42:
[----:B------:R-:W-:Y:S01]  /*1090*/  IMAD R12, R5, 0x3e8, R12 ;  /* 0x000003e8050c7824 */ /* 0x000fe200078e020c */
[----:B------:R-:W-:Y:S06]  /*10a0*/  BRA `(.L_x_43) ;  /* 0x0000000000747947 */ /* 0x000fec0003800000 */
.L_x_41:
[----:B------:R-:W-:-:S13]  /*10b0*/  ISETP.NE.AND P1, PT, R13, 0x33, PT ;  /* 0x000000330d00780c */ /* 0x000fda0003f25270 */
[----:B------:R-:W-:Y:S05]  /*10c0*/  @!P1 BRA `(.L_x_44) ;  /* 0x0000000000109947 */ /* 0x000fea0003800000 */
[----:B------:R-:W-:-:S13]  /*10d0*/  ISETP.NE.AND P1, PT, R13, 0x34, PT ;  /* 0x000000340d00780c */ /* 0x000fda0003f25270 */
[----:B------:R-:W-:Y:S05]  /*10e0*/  @P1 BRA `(.L_x_43) ;  /* 0x0000000000641947 */ /* 0x000fea0003800000 */
[----:B------:R-:W-:Y:S01]  /*10f0*/  IMAD R12, R5, 0xfa0, R12 ;  /* 0x00000fa0050c7824 */ /* 0x000fe200078e020c */
[----:B------:R-:W-:Y:S06]  /*1100*/  BRA `(.L_x_43) ;  /* 0x00000000005c7947 */ /* 0x000fec0003800000 */
.L_x_44:
[----:B------:R-:W-:Y:S01]  /*1110*/  IMAD R12, R5, 0xbb8, R12 ;  /* 0x00000bb8050c7824 */ /* 0x000fe200078e020c */
[----:B------:R-:W-:Y:S06]  /*1120*/  BRA `(.L_x_43) ;  /* 0x0000000000547947 */ /* 0x000fec0003800000 */
.L_x_40:
        /* <DEDUP_REMOVED lines=8> */
.L_x_46:
[----:B------:R-:W-:Y:S01]  /*11b0*/  IMAD R12, R5, 0x1388, R12 ;  /* 0x00001388050c7824 */ /* 0x000fe200078e020c */
[----:B------:R-:W-:Y:S06]  /*11c0*/  BRA `(.L_x_43) ;  /* 0x00000000002c7947 */ /* 0x000fec0003800000 */
.L_x_45:
        /* <DEDUP_REMOVED lines=8> */
.L_x_48:
[----:B------:R-:W-:Y:S01]  /*1250*/  IMAD R12, R5, 0x2328, R12 ;  /* 0x00002328050c7824 */ /* 0x000fe200078e020c */
[----:B------:R-:W-:Y:S06]  /*1260*/  BRA `(.L_x_43) ;  /* 0x0000000000047947 */ /* 0x000fec0003800000 */
.L_x_47:
[----:B------:R-:W-:-:S07]  /*1270*/  IMAD R12, R5, 0x1b58, R12 ;  /* 0x00001b58050c7824 */ /* 0x000fce00078e020c */
.L_x_43:
[----:B------:R-:W-:Y:S05]  /*1280*/  BSYNC.RECONVERGENT B0 ;  /* 0x0000000000007941 */ /* 0x000fea0003800200 */
.L_x_39:
[----:B------:R-:W-:Y:S02]  /*1290*/  IMAD R5, R5, 0x2710, RZ ;  /* 0x0000271005057824 */ /* 0x000fe400078e02ff */
[----:B------:R-:W-:Y:S01]  /*12a0*/  VIADD R0, R0, 0xfffffffc ;  /* 0xfffffffc00007836 */ /* 0x000fe20000000000 */
[----:B------:R-:W-:Y:S06]  /*12b0*/  @P0 BRA `(.L_x_49) ;  /* 0xfffffff4001c0947 */ /* 0x000fec000383ffff */
[----:B------:R-:W-:-:S07]  /*12c0*/  VIADD R4, R0, 0x1 ;  /* 0x0000000100047836 */ /* 0x000fce0000000000 */
.L_x_8:
[----:B------:R-:W-:-:S13]  /*12d0*/  ISETP.NE.AND P0, PT, R14, RZ, PT ;  /* 0x000000ff0e00720c */ /* 0x000fda0003f05270 */
[----:B------:R-:W-:Y:S05]  /*12e0*/  @!P0 BRA `(.L_x_50) ;  /* 0x0000000000cc8947 */ /* 0x000fea0003800000 */
[----:B------:R-:W-:-:S07]  /*12f0*/  IMAD.MOV R0, RZ, RZ, -R14 ;  /* 0x000000ffff007224 */ /* 0x000fce00078e0a0e */
.L_x_61:
[----:B------:R-:W-:-:S06]  /*1300*/  IMAD.IADD R13, R1, 0x1, R4 ;  /* 0x00000001010d7824 */ /* 0x000fcc00078e0204 */
        /* <DEDUP_REMOVED lines=14> */
.L_x_54:
[----:B------:R-:W-:Y:S01]  /*13f0*/  IMAD.IADD R12, R12, 0x1, R5 ;  /* 0x000000010c0c7824 */ /* 0x000fe200078e0205 */
[----:B------:R-:W-:Y:S06]  /*1400*/  BRA `(.L_x_55) ;  /* 0x0000000000747947 */ /* 0x000fec0003800000 */
.L_x_53:
[----:B------:R-:W-:-:S13]  /*1410*/  ISETP.NE.AND P1, PT, R13, 0x33, PT ;  /* 0x000000330d00780c */ /* 0x000fda0003f25270 */
[----:B------:R-:W-:Y:S05]  /*1420*/  @!P1 BRA `(.L_x_56) ;  /* 0x0000000000109947 */ /* 0x000fea0003800000 */
[----:B------:R-:W-:-:S13]  /*1430*/  ISETP.NE.AND P1, PT, R13, 0x34, PT ;  /* 0x000000340d00780c */ /* 0x000fda0003f25270 */
[----:B------:R-:W-:Y:S05]  /*1440*/  @P1 BRA `(.L_x_55) ;  /* 0x0000000000641947 */ /* 0x000fea0003800000 */
[----:B------:R-:W-:Y:S01]  /*1450*/  IMAD R12, R5, 0x4, R12 ;  /* 0x00000004050c7824 */ /* 0x000fe200078e020c */
[----:B------:R-:W-:Y:S06]  /*1460*/  BRA `(.L_x_55) ;  /* 0x00000000005c7947 */ /* 0x000fec0003800000 */
.L_x_56:
[----:B------:R-:W-:Y:S01]  /*1470*/  IMAD R12, R5, 0x3, R12 ;  /* 0x00000003050c7824 */ /* 0x000fe200078e020c */
[----:B------:R-:W-:Y:S06]  /*1480*/  BRA `(.L_x_55) ;  /* 0x0000000000547947 */ /* 0x000fec0003800000 */
.L_x_52:
        /* <DEDUP_REMOVED lines=8> */
.L_x_58:
[----:B------:R-:W-:Y:S01]  /*1510*/  IMAD R12, R5, 0x5, R12 ;  /* 0x00000005050c7824 */ /* 0x000fe200078e020c */
[----:B------:R-:W-:Y:S06]  /*1520*/  BRA `(.L_x_55) ;  /* 0x00000000002c7947 */ /* 0x000fec0003800000 */
.L_x_57:
        /* <DEDUP_REMOVED lines=8> */
.L_x_60:
[----:B------:R-:W-:Y:S01]  /*15b0*/  IMAD R12, R5, 0x9, R12 ;  /* 0x00000009050c7824 */ /* 0x000fe200078e020c */
[----:B------:R-:W-:Y:S06]  /*15c0*/  BRA `(.L_x_55) ;  /* 0x0000000000047947 */ /* 0x000fec0003800000 */
.L_x_59:
[----:B------:R-:W-:-:S07]  /*15d0*/  IMAD R12, R5, 0x7, R12 ;  /* 0x00000007050c7824 */ /* 0x000fce00078e020c */
.L_x_55:
[----:B------:R-:W-:Y:S05]  /*15e0*/  BSYNC.RECONVERGENT B0 ;  /* 0x0000000000007941 */ /* 0x000fea0003800200 */
.L_x_51:
[----:B------:R-:W-:Y:S02]  /*15f0*/  IMAD R5, R5, 0xa, RZ ;  /* 0x0000000a05057824 */ /* 0x000fe400078e02ff */
[----:B------:R-:W-:Y:S01]  /*1600*/  VIADD R4, R4, 0xffffffff ;  /* 0xffffffff04047836 */ /* 0x000fe20000000000 */
[----:B------:R-:W-:Y:S06]  /*1610*/  @P0 BRA `(.L_x_61) ;  /* 0xfffffffc00380947 */ /* 0x000fec000383ffff */
.L_x_50:
[----:B------:R-:W-:-:S07]  /*1620*/  SHF.R.S32.HI R13, RZ, 0x1f, R12 ;  /* 0x0000001fff0d7819 */ /* 0x000fce000001140c */
.L_x_7:
[----:B------:R-:W1:Y:S01]  /*1630*/  LDC.64 R4, c[0x0][0x3a8] ;  /* 0x0000ea00ff047b82 */ /* 0x000e620000000a00 */
[----:B------:R-:W-:Y:S01]  /*1640*/  IMAD.MOV.U32 R6, RZ, RZ, R10 ;  /* 0x000000ffff067224 */ /* 0x000fe200078e000a */
[----:B------:R-:W-:Y:S01]  /*1650*/  BSSY.RECONVERGENT B0, `(.L_x_62) ;  /* 0x0000021000007945 */ /* 0x000fe20003800200 */
[----:B------:R-:W-:Y:S02]  /*1660*/  VIADD R10, R10, 0x3e8 ;  /* 0x000003e80a0a7836 */ /* 0x000fe40000000000 */
[----:B------:R-:W-:Y:S02]  /*1670*/  IMAD.MOV.U32 R16, RZ, RZ, R8 ;  /* 0x000000ffff107224 */ /* 0x000fe400078e0008 */
[----:B------:R-:W-:Y:S02]  /*1680*/  IMAD.MOV.U32 R17, RZ, RZ, R3 ;  /* 0x000000ffff117224 */ /* 0x000fe400078e0003 */
[----:B-1----:R-:W-:-:S04]  /*1690*/  IMAD.WIDE.U32 R6, R12, R4, R6 ;  /* 0x000000040c067225 */ /* 0x002fc800078e0006 */
[----:B------:R-:W-:Y:S01]  /*16a0*/  IMAD R0, R13, R4, RZ ;  /* 0x000000040d007224 */ /* 0x000fe200078e02ff */
[----:B------:R-:W-:-:S03]  /*16b0*/  IADD3 R11, P0, PT, R6, 0x3e7, RZ ;  /* 0x000003e7060b7810 */ /* 0x000fc60007f1e0ff */
[----:B------:R-:W-:Y:S01]  /*16c0*/  IMAD R5, R12, R5, R0 ;  /* 0x000000050c057224 */ /* 0x000fe200078e0200 */
[----:B------:R-:W-:-:S03]  /*16d0*/  SHF.R.S32.HI R0, RZ, 0x1f, R10 ;  /* 0x0000001fff007819 */ /* 0x000fc6000001140a */
[----:B------:R-:W-:Y:S01]  /*16e0*/  IMAD.X R12, R7, 0x1, R5, P0 ;  /* 0x00000001070c7824 */ /* 0x000fe200000e0605 */
[----:B------:R-:W-:-:S04]  /*16f0*/  ISETP.GE.U32.AND P0, PT, R11, R10, PT ;  /* 0x0000000a0b00720c */ /* 0x000fc80003f06070 */
[----:B------:R-:W-:-:S13]  /*1700*/  ISETP.GE.U32.AND.EX P0, PT, R12, R0, PT, P0 ;  /* 0x000000000c00720c */ /* 0x000fda0003f06100 */
[----:B------:R-:W-:Y:S05]  /*1710*/  @!P0 BRA `(.L_x_63) ;  /* 0x0000000000508947 */ /* 0x000fea0003800000 */
[----:B------:R-:W-:Y:S02]  /*1720*/  IMAD.MOV.U32 R5, RZ, RZ, R0 ;  /* 0x000000ffff057224 */ /* 0x000fe400078e0000 */
[----:B------:R-:W-:Y:S02]  /*1730*/  IMAD.MOV.U32 R16, RZ, RZ, R8 ;  /* 0x000000ffff107224 */ /* 0x000fe400078e0008 */
[----:B------:R-:W-:Y:S02]  /*1740*/  IMAD.MOV.U32 R17, RZ, RZ, R3 ;  /* 0x000000ffff117224 */ /* 0x000fe400078e0003 */
[----:B------:R-:W-:-:S07]  /*1750*/  IMAD.MOV.U32 R0, RZ, RZ, R10 ;  /* 0x000000ffff007224 */ /* 0x000fce00078e000a */
.L_x_64:
[----:B-1----:R-:W1:Y:S02]  /*1760*/  LDCU.64 UR4, c[0x0][0x380] ;  /* 0x00007000ff0477ac */ /* 0x002e640008000a00 */
[----:B-1----:R-:W-:-:S04]  /*1770*/  IADD3 R6, P0, PT, R0, UR4, RZ ;  /* 0x0000000400067c10 */ /* 0x002fc8000ff1e0ff */
[----:B------:R-:W-:Y:S01]  /*1780*/  IADD3.X R7, PT, PT, R5, UR5, RZ, P0, !PT ;  /* 0x0000000505077c10 */ /* 0x000fe200087fe4ff */
[----:B------:R-:W1:Y:S05]  /*1790*/  LDCU.64 UR4, c[0x0][0x390] ;  /* 0x00007200ff0477ac */ /* 0x000e6a0008000a00 */
[----:B------:R-:W2:Y:S01]  /*17a0*/  LDG.E.U8 R7, desc[UR36][R6.64] ;  /* 0x0000002406077981 */ /* 0x000ea2000c1e1100 */
[----:B------:R-:W-:-:S04]  /*17b0*/  IMAD.IADD R0, R10, 0x1, R4 ;  /* 0x000000010a007824 */ /* 0x000fc800078e0204 */
[--C-:B------:R-:W-:Y:S01]  /*17c0*/  IMAD.MOV.U32 R10, RZ, RZ, R0.reuse ;  /* 0x000000ffff0a7224 */ /* 0x100fe200078e0000 */
[----:B------:R-:W-:Y:S02]  /*17d0*/  SHF.R.S32.HI R5, RZ, 0x1f, R0 ;  /* 0x0000001fff057819 */ /* 0x000fe40000011400 */
[C---:B-1----:R-:W-:Y:S02]  /*17e0*/  IADD3 R8, P0, PT, R16.reuse, UR4, RZ ;  /* 0x0000000410087c10 */ /* 0x042fe4000ff1e0ff */
[----:B------:R-:W-:Y:S02]  /*17f0*/  IADD3 R16, P1, PT, R16, 0x1, RZ ;  /* 0x0000000110107810 */ /* 0x000fe40007f3e0ff */
[----:B------:R-:W-:Y:S02]  /*1800*/  IADD3.X R9, PT, PT, R17, UR5, RZ, P0, !PT ;  /* 0x0000000511097c10 */ /* 0x000fe400087fe4ff */
[----:B------:R-:W-:Y:S01]  /*1810*/  ISETP.GE.U32.AND P0, PT, R11, R0, PT ;  /* 0x000000000b00720c */ /* 0x000fe20003f06070 */
[----:B------:R-:W-:-:S03]  /*1820*/  IMAD.X R17, RZ, RZ, R17, P1 ;  /* 0x000000ffff117224 */ /* 0x000fc600008e0611 */
[----:B------:R-:W-:Y:S01]  /*1830*/  ISETP.GE.U32.AND.EX P0, PT, R12, R5, PT, P0 ;  /* 0x000000050c00720c */ /* 0x000fe20003f06100 */
[----:B--2---:R1:W-:-:S12]  /*1840*/  STG.E.U8 desc[UR36][R8.64], R7 ;  /* 0x0000000708007986 */ /* 0x0043d8000c101124 */
[----:B------:R-:W-:Y:S05]  /*1850*/  @P0 BRA `(.L_x_64) ;  /* 0xfffffffc00c00947 */ /* 0x000fea000383ffff */
.L_x_63:
[----:B------:R-:W-:Y:S05]  /*1860*/  BSYNC.RECONVERGENT B0 ;  /* 0x0000000000007941 */ /* 0x000fea0003800200 */
.L_x_62:
[----:B------:R-:W-:Y:S05]  /*1870*/  BRA `(.L_x_65) ;  /* 0x0000000000407947 */ /* 0x000fea0003800000 */
.L_x_4:
[----:B------:R-:W-:Y:S05]  /*1880*/  BSYNC.RELIABLE B6 ;  /* 0x0000000000067941 */ /* 0x000fea0003800100 */
.L_x_3:
[----:B------:R-:W-:Y:S01]  /*1890*/  LOP3.LUT R13, R13, 0xffff, RZ, 0xc0, !PT ;  /* 0x0000ffff0d0d7812 */ /* 0x000fe200078ec0ff */
[----:B------:R-:W1:Y:S01]  /*18a0*/  LDCU.64 UR4, c[0x4][0xa0] ;  /* 0x01001400ff0477ac */ /* 0x000e620008000a00 */
[----:B------:R-:W-:Y:S02]  /*18b0*/  LOP3.LUT R0, R0, 0xffff, RZ, 0xc0, !PT ;  /* 0x0000ffff00007812 */ /* 0x000fe400078ec0ff */
[----:B------:R-:W-:Y:S02]  /*18c0*/  MOV R8, 0x0 ;  /* 0x0000000000087802 */ /* 0x000fe40000000f00 */
[----:B------:R-:W-:Y:S02]  /*18d0*/  PRMT R3, R13, 0x8880, RZ ;  /* 0x000088800d037816 */ /* 0x000fe400000000ff */
[----:B------:R-:W-:Y:S02]  /*18e0*/  PRMT R0, R0, 0x8880, RZ ;  /* 0x0000888000007816 */ /* 0x000fe400000000ff */
[----:B------:R-:W2:Y:S01]  /*18f0*/  LDC.64 R8, c[0x4][R8] ;  /* 0x0100000008087b82 */ /* 0x000ea20000000a00 */
[----:B------:R3:W-:Y:S01]  /*1900*/  STL.64 [R1+0x10], R2 ;  /* 0x0000100201007387 */ /* 0x0007e20000100a00 */
[----:B------:R-:W-:-:S03]  /*1910*/  IADD3 R6, P0, P1, R1, 0x10, R6 ;  /* 0x0000001001067810 */ /* 0x000fc6000791e006 */
[----:B------:R3:W-:Y:S01]  /*1920*/  STL [R1+0x18], R0 ;  /* 0x0000180001007387 */ /* 0x0007e20000100800 */
[----:B------:R-:W-:Y:S01]  /*1930*/  IADD3.X R7, PT, PT, RZ, UR38, RZ, P0, P1 ;  /* 0x00000026ff077c10 */ /* 0x000fe200087e24ff */
[----:B-1----:R-:W-:Y:S02]  /*1940*/  IMAD.U32 R4, RZ, RZ, UR4 ;  /* 0x00000004ff047e24 */ /* 0x002fe4000f8e00ff */
[----:B------:R-:W-:-:S07]  /*1950*/  IMAD.U32 R5, RZ, RZ, UR5 ;  /* 0x00000005ff057e24 */ /* 0x000fce000f8e00ff */
[----:B------:R-:W-:-:S07]  /*1960*/  LEPC R20, `(.L_x_65) ;  /* 0x000000001014794e */ /* 0x000fce0000000000 */
[----:B0-23--:R-:W-:Y:S05]  /*1970*/  CALL.ABS.NOINC R8 ;  /* 0x0000000008007343 */ /* 0x00dfea0003c00000 */
.L_x_65:
[----:B------:R-:W-:Y:S05]  /*1980*/  BSYNC.RECONVERGENT B7 ;  /* 0x0000000000077941 */ /* 0x000fea0003800200 */
.L_x_2:
[----:B------:R-:W2:Y:S01]  /*1990*/  LDCU UR4, c[0x0][0x370] ;  /* 0x00006e00ff0477ac */ /* 0x000ea20008000800 */
[----:B------:R-:W-:-:S05]  /*19a0*/  VIADD R2, R2, 0x1 ;  /* 0x0000000102027836 */ /* 0x000fca0000000000 */
[----:B--2---:R-:W-:-:S13]  /*19b0*/  ISETP.NE.AND P0, PT, R2, UR4, PT ;  /* 0x0000000402007c0c */ /* 0x004fda000bf05270 */
[----:B------:R-:W-:Y:S05]  /*19c0*/  @P0 EXIT ;  /* 0x000000000000094d */ /* 0x000fea0003800000 */
[----:B------:R-:W2:Y:S02]  /*19d0*/  LDCU.64 UR4, c[0x0][0x390] ;  /* 0x00007200ff0477ac */ /* 0x000ea40008000a00 */
[----:B--2---:R-:W-:-:S04]  /*19e0*/  IADD3 R16, P0, PT, R16, UR4, RZ ;  /* 0x0000000410107c10 */ /* 0x004fc8000ff1e0ff */
[----:B------:R-:W-:-:S05]  /*19f0*/  IADD3.X R17, PT, PT, R17, UR5, RZ, P0, !PT ;  /* 0x0000000511117c10 */ /* 0x000fca00087fe4ff */
[----:B------:R-:W-:Y:S01]  /*1a00*/  STG.E.U8 desc[UR36][R16.64], RZ ;  /* 0x000000ff10007986 */ /* 0x000fe2000c101124 */
[----:B------:R-:W-:Y:S05]  /*1a10*/  EXIT ;  /* 0x000000000000794d */ /* 0x000fea0003800000 */
.L_x_66:
[----:B------:R-:W-:-:S00]  /*1a20*/  BRA `(.L_x_66) ;  /* 0xfffffffc00fc7947 */ /* 0x000fc0000383ffff */
[----:B------:R-:W-:-:S00]  /*1a30*/  NOP ;  /* 0x0000000000007918 */ /* 0x000fc00000000000 */
        /* <DEDUP_REMOVED lines=12> */
.L_x_80:


//--------------------- .text._Z16cuda_kernel_hidePhmPcmmS0_mmi --------------------------
	.section	.text._Z16cuda_kernel_hidePhmPcmmS0_mmi,"ax",@progbits
	.align	128
        .global         _Z16cuda_kernel_hidePhmPcmmS0_mmi
        .type           _Z16cuda_kernel_hidePhmPcmmS0_mmi,@function
        .size           _Z16cuda_kernel_hidePhmPcmmS0_mmi,(.L_x_81 - _Z16cuda_kernel_hidePhmPcmmS0_mmi)
        .other          _Z16cuda_kernel_hidePhmPcmmS0_mmi,@"STO_CUDA_ENTRY STV_DEFAULT"
_Z16cuda_kernel_hidePhmPcmmS0_mmi:
.text._Z16cuda_kernel_hidePhmPcmmS0_mmi:
[----:B------:R-:W-:Y:S08]  /*0000*/  LDC R1, c[0x0][0x37c] ;  /* 0x0000df00ff017b82 */ /* 0x000ff00000000800 */
[----:B------:R-:W0:Y:S01]  /*0010*/  LDC.64 R2, c[0x4][0x58] ;  /* 0x01001600ff027b82 */ /* 0x000e220000000a00 */
[----:B------:R-:W0:Y:S01]  /*0020*/  LDCU.64 UR12, c[0x0][0x358] ;  /* 0x00006b00ff0c77ac */ /* 0x000e220008000a00 */
[----:B------:R-:W1:Y:S06]  /*0030*/  LDCU.64 UR4, c[0x0][0x380] ;  /* 0x00007000ff0477ac */ /* 0x000e6c0008000a00 */
[----:B------:R-:W1:Y:S01]  /*0040*/  S2UR UR7, SR_CTAID.X ;  /* 0x00000000000779c3 */ /* 0x000e620000002500 */
[----:B------:R-:W1:Y:S01]  /*0050*/  LDCU.64 UR8, c[0x0][0x388] ;  /* 0x00007100ff0877ac */ /* 0x000e620008000a00 */
[----:B------:R-:W2:Y:S01]  /*0060*/  LDCU.64 UR16, c[0x0][0x3a8] ;  /* 0x00007500ff1077ac */ /* 0x000ea20008000a00 */
[----:B------:R-:W2:Y:S01]  /*0070*/  LDCU.64 UR10, c[0x0][0x3b0] ;  /* 0x00007600ff0a77ac */ /* 0x000ea20008000a00 */
[----:B0-----:R-:W3:Y:S01]  /*0080*/  LDG.E.U8 R5, desc[UR12][R2.64] ;  /* 0x0000000c02057981 */ /* 0x001ee2000c1e1100 */
[----:B-1----:R-:W-:-:S02]  /*0090*/  UIMAD.WIDE.U32 UR4, UR7, UR8, UR4 ;  /* 0x00000008070472a5 */ /* 0x002fc4000f8e0004 */
[----:B------:R-:W-:-:S04]  /*00a0*/  UIMAD UR6, UR7, UR9, URZ ;  /* 0x00000009070672a4 */ /* 0x000fc8000f8e02ff */
[----:B------:R-:W-:Y:S02]  /*00b0*/  UIADD3 UR9, UPT, UPT, UR5, UR6, URZ ;  /* 0x0000000605097290 */ /* 0x000fe4000fffe0ff */
[----:B------:R-:W-:Y:S02]  /*00c0*/  IMAD.U32 R7, RZ, RZ, UR5 ;  /* 0x00000005ff077e24 */ /* 0x000fe4000f8e00ff */
[----:B------:R-:W-:Y:S02]  /*00d0*/  IMAD.U32 R6, RZ, RZ, UR4 ;  /* 0x00000004ff067e24 */ /* 0x000fe4000f8e00ff */
[----:B------:R-:W-:-:S05]  /*00e0*/  IMAD.U32 R7, RZ, RZ, UR9 ;  /* 0x00000009ff077e24 */ /* 0x000fca000f8e00ff */
[----:B---3--:R0:W-:Y:S04]  /*00f0*/  STG.E.U8 desc[UR12][R6.64+0xa], R5 ;  /* 0x00000a0506007986 */ /* 0x0081e8000c10110c */
[----:B------:R-:W3:Y:S04]  /*0100*/  LDG.E.U8 R9, desc[UR12][R2.64+0x1] ;  /* 0x0000010c02097981 */ /* 0x000ee8000c1e1100 */
[----:B---3--:R1:W-:Y:S04]  /*0110*/  STG.E.U8 desc[UR12][R6.64+0x14], R9 ;  /* 0x0000140906007986 */ /* 0x0083e8000c10110c */
[----:B------:R-:W3:Y:S04]  /*0120*/  LDG.E.U8 R11, desc[UR12][R2.64+0x2] ;  /* 0x0000020c020b7981 */ /* 0x000ee8000c1e1100 */
[----:B---3--:R1:W-:Y:S04]  /*0130*/  STG.E.U8 desc[UR12][R6.64+0x1e], R11 ;  /* 0x00001e0b06007986 */ /* 0x0083e8000c10110c */
[----:B------:R-:W3:Y:S04]  /*0140*/  LDG.E.U8 R13, desc[UR12][R2.64+0x3] ;  /* 0x0000030c020d7981 */ /* 0x000ee8000c1e1100 */
[----:B---3--:R1:W-:Y:S04]  /*0150*/  STG.E.U8 desc[UR12][R6.64+0x28], R13 ;  /* 0x0000280d06007986 */ /* 0x0083e8000c10110c */
[----:B------:R-:W3:Y:S01]  /*0160*/  LDG.E.U8 R15, desc[UR12][R2.64+0x4] ;  /* 0x0000040c020f7981 */ /* 0x000ee2000c1e1100 */
[----:B--2---:R-:W-:Y:S01]  /*0170*/  UIADD3 UR14, UP0, UPT, UR16, UR10, URZ ;  /* 0x0000000a100e7290 */ /* 0x004fe2000ff1e0ff */
[----:B------:R-:W-:Y:S01]  /*0180*/  UMOV UR4, 0x6e ;  /* 0x0000006e00047882 */ /* 0x000fe20000000000 */
[----:B------:R-:W-:-:S02]  /*0190*/  UMOV UR5, 0x0 ;  /* 0x0000000000057882 */ /* 0x000fc40000000000 */
[----:B------:R-:W-:Y:S02]  /*01a0*/  UIADD3.X UR15, UPT, UPT, UR17, UR11, URZ, UP0, !UPT ;  /* 0x0000000b110f7290 */ /* 0x000fe400087fe4ff */
[----:B------:R-:W-:Y:S02]  /*01b0*/  UISETP.GT.U32.AND UP0, UPT, UR14, UR16, UPT ;  /* 0x000000100e00728c */ /* 0x000fe4000bf04070 */
[----:B------:R-:W-:Y:S02]  /*01c0*/  UIMAD.WIDE.U32 UR4, UR7, UR8, UR4 ;  /* 0x00000008070472a5 */ /* 0x000fe4000f8e0004 */
[----:B------:R-:W-:Y:S02]  /*01d0*/  UISETP.GT.U32.AND.EX UP0, UPT, UR15, UR17, UPT, UP0 ;  /* 0x000000110f00728c */ /* 0x000fe4000bf04100 */
[----:B------:R-:W-:Y:S02]  /*01e0*/  UIADD3 UR9, UPT, UPT, UR6, UR5, URZ ;  /* 0x0000000506097290 */ /* 0x000fe4000fffe0ff */
[----:B------:R-:W-:-:S02]  /*01f0*/  IMAD.U32 R4, RZ, RZ, UR4 ;  /* 0x00000004ff047e24 */ /* 0x000fc4000f8e00ff */
[----:B0-----:R-:W-:Y:S02]  /*0200*/  IMAD.U32 R5, RZ, RZ, UR5 ;  /* 0x00000005ff057e24 */ /* 0x001fe4000f8e00ff */
[----:B------:R-:W-:Y:S02]  /*0210*/  IMAD.MOV.U32 R5, RZ, RZ, R4 ;  /* 0x000000ffff057224 */ /* 0x000fe400078e0004 */
[----:B------:R-:W-:Y:S01]  /*0220*/  IMAD.U32 R0, RZ, RZ, UR9 ;  /* 0x00000009ff007e24 */ /* 0x000fe2000f8e00ff */
[----:B---3--:R1:W-:Y:S01]  /*0230*/  STG.E.U8 desc[UR12][R6.64+0x32], R15 ;  /* 0x0000320f06007986 */ /* 0x0083e2000c10110c */
[----:B------:R-:W-:Y:S05]  /*0240*/  BRA.U !UP0, `(.L_x_67) ;  /* 0x00000009087c7547 */ /* 0x000fea000b800000 */
[----:B------:R-:W0:Y:S01]  /*0250*/  LDC R8, c[0x0][0x3a8] ;  /* 0x0000ea00ff087b82 */ /* 0x000e220000000800 */
[----:B------:R-:W-:Y:S02]  /*0260*/  ULOP3.LUT UR5, UR10, 0x3, URZ, 0xc0, !UPT ;  /* 0x000000030a057892 */ /* 0x000fe4000f8ec0ff */
[----:B------:R-:W-:Y:S02]  /*0270*/  UIADD3 UR9, UP0, UPT, UR10, -0x1, URZ ;  /* 0xffffffff0a097890 */ /* 0x000fe4000ff1e0ff */
[----:B------:R-:W-:Y:S02]  /*0280*/  UISETP.NE.U32.AND UP1, UPT, UR5, URZ, UPT ;  /* 0x000000ff0500728c */ /* 0x000fe4000bf25070 */
[----:B------:R-:W-:Y:S01]  /*0290*/  UIADD3.X UR4, UPT, UPT, UR11, -0x1, URZ, UP0, !UPT ;  /* 0xffffffff0b047890 */ /* 0x000fe200087fe4ff */
[----:B-1----:R-:W1:Y:S01]  /*02a0*/  LDC R9, c[0x0][0x3ac] ;  /* 0x0000eb00ff097b82 */ /* 0x002e620000000800 */
[----:B------:R-:W-:Y:S02]  /*02b0*/  UISETP.NE.AND.EX UP1, UPT, URZ, URZ, UPT, UP1 ;  /* 0x000000ffff00728c */ /* 0x000fe4000bf25310 */
[----:B------:R-:W-:-:S04]  /*02c0*/  UISETP.GE.U32.AND UP0, UPT, UR9, 0x3, UPT ;  /* 0x000000030900788c */ /* 0x000fc8000bf06070 */
[----:B------:R-:W-:-:S03]  /*02d0*/  UISETP.GE.U32.AND.EX UP0, UPT, UR4, URZ, UPT, UP0 ;  /* 0x000000ff0400728c */ /* 0x000fc6000bf06100 */
[----:B------:R-:W-:Y:S08]  /*02e0*/  BRA.U !UP1, `(.L_x_68) ;  /* 0x00000001093c7547 */ /* 0x000ff0000b800000 */
[----:B------:R-:W2:Y:S01]  /*02f0*/  LDCU.64 UR10, c[0x0][0x380] ;  /* 0x00007000ff0a77ac */ /* 0x000ea20008000a00 */
[----:B------:R-:W-:-:S05]  /*0300*/  UMOV UR4, URZ ;  /* 0x000000ff00047c82 */ /* 0x000fca0008000000 */
.L_x_69:
[----:B01-3--:R0:W3:Y:S01]  /*0310*/  LDG.E.U8 R7, desc[UR12][R8.64] ;  /* 0x0000000c08077981 */ /* 0x00b0e2000c1e1100 */
[----:B--2---:R-:W-:Y:S01]  /*0320*/  IADD3 R2, P0, PT, R5, UR10, RZ ;  /* 0x0000000a05027c10 */ /* 0x004fe2000ff1e0ff */
[----:B------:R-:W-:-:S03]  /*0330*/  UIADD3 UR5, UP1, UPT, UR5, -0x1, URZ ;  /* 0xffffffff05057890 */ /* 0x000fc6000ff3e0ff */
[----:B------:R-:W-:Y:S01]  /*0340*/  IADD3.X R3, PT, PT, R0, UR11, RZ, P0, !PT ;  /* 0x0000000b00037c10 */ /* 0x000fe200087fe4ff */
[----:B------:R-:W-:Y:S01]  /*0350*/  UIADD3.X UR4, UPT, UPT, UR4, -0x1, URZ, UP1, !UPT ;  /* 0xffffffff04047890 */ /* 0x000fe20008ffe4ff */
[----:B------:R-:W-:Y:S01]  /*0360*/  IADD3 R5, P0, PT, R5, 0xa, RZ ;  /* 0x0000000a05057810 */ /* 0x000fe20007f1e0ff */
[----:B------:R-:W-:Y:S01]  /*0370*/  UISETP.NE.U32.AND UP1, UPT, UR5, URZ, UPT ;  /* 0x000000ff0500728c */ /* 0x000fe2000bf25070 */
[----:B0-----:R-:W-:-:S03]  /*0380*/  IADD3 R8, P1, PT, R8, 0x1, RZ ;  /* 0x0000000108087810 */ /* 0x001fc60007f3e0ff */
[----:B------:R-:W-:Y:S01]  /*0390*/  UISETP.NE.AND.EX UP1, UPT, UR4, URZ, UPT, UP1 ;  /* 0x000000ff0400728c */ /* 0x000fe2000bf25310 */
[----:B------:R-:W-:Y:S02]  /*03a0*/  IMAD.X R0, RZ, RZ, R0, P0 ;  /* 0x000000ffff007224 */ /* 0x000fe400000e0600 */
[----:B------:R-:W-:Y:S01]  /*03b0*/  IMAD.X R9, RZ, RZ, R9, P1 ;  /* 0x000000ffff097224 */ /* 0x000fe200008e0609 */
[----:B---3--:R3:W-:Y:S05]  /*03c0*/  STG.E.U8 desc[UR12][R2.64], R7 ;  /* 0x0000000702007986 */ /* 0x0087ea000c10110c */
[----:B------:R-:W-:Y:S05]  /*03d0*/  BRA.U UP1, `(.L_x_69) ;  /* 0xfffffffd01cc7547 */ /* 0x000fea000b83ffff */
.L_x_68:
[----:B------:R-:W-:Y:S05]  /*03e0*/  BRA.U !UP0, `(.L_x_67) ;  /* 0x0000000908147547 */ /* 0x000fea000b800000 */
[----:B0-----:R-:W-:Y:S01]  /*03f0*/  ISETP.GE.U32.AND P0, PT, R8, UR14, PT ;  /* 0x0000000e08007c0c */ /* 0x001fe2000bf06070 */
[----:B---3--:R-:W-:Y:S02]  /*0400*/  IMAD.MOV.U32 R2, RZ, RZ, R8 ;  /* 0x000000ffff027224 */ /* 0x008fe400078e0008 */
[----:B-1----:R-:W-:Y:S01]  /*0410*/  IMAD.MOV.U32 R3, RZ, RZ, R9 ;  /* 0x000000ffff037224 */ /* 0x002fe200078e0009 */
[----:B------:R-:W-:-:S13]  /*0420*/  ISETP.GE.U32.AND.EX P0, PT, R9, UR15, PT, P0 ;  /* 0x0000000f09007c0c */ /* 0x000fda000bf06100 */
[----:B------:R-:W2:Y:S01]  /*0430*/  @P0 LDG.E.U8 R11, desc[UR12][R2.64] ;  /* 0x0000000c020b0981 */ /* 0x000ea2000c1e1100 */
[----:B------:R-:W0:Y:S02]  /*0440*/  @P0 LDC.64 R6, c[0x0][0x380] ;  /* 0x0000e000ff060b82 */ /* 0x000e240000000a00 */
[----:B0-----:R-:W-:-:S05]  /*0450*/  @P0 IADD3 R6, P1, PT, R5, R6, RZ ;  /* 0x0000000605060210 */ /* 0x001fca0007f3e0ff */
[----:B------:R-:W-:-:S05]  /*0460*/  @P0 IMAD.X R7, R0, 0x1, R7, P1 ;  /* 0x0000000100070824 */ /* 0x000fca00008e0607 */
[----:B--2---:R0:W-:Y:S04]  /*0470*/  @P0 STG.E.U8 desc[UR12][R6.64], R11 ;  /* 0x0000000b06000986 */ /* 0x0041e8000c10110c */
[----:B------:R-:W2:Y:S04]  /*0480*/  @P0 LDG.E.U8 R13, desc[UR12][R2.64+0x1] ;  /* 0x0000010c020d0981 */ /* 0x000ea8000c1e1100 */
[----:B--2---:R1:W-:Y:S04]  /*0490*/  @P0 STG.E.U8 desc[UR12][R6.64+0xa], R13 ;  /* 0x00000a0d06000986 */ /* 0x0043e8000c10110c */
[----:B------:R-:W2:Y:S01]  /*04a0*/  @P0 LDG.E.U8 R15, desc[UR12][R2.64+0x2] ;  /* 0x0000020c020f0981 */ /* 0x000ea2000c1e1100 */
[----:B------:R-:W-:Y:S01]  /*04b0*/  @P0 IADD3 R8, P1, PT, R8, 0x4, RZ ;  /* 0x0000000408080810 */ /* 0x000fe20007f3e0ff */
[----:B------:R-:W-:-:S03]  /*04c0*/  IMAD.U32 R10, RZ, RZ, UR15 ;  /* 0x0000000fff0a7e24 */ /* 0x000fc6000f8e00ff */
[C---:B------:R-:W-:Y:S01]  /*04d0*/  ISETP.LT.U32.AND P2, PT, R8.reuse, UR14, PT ;  /* 0x0000000e08007c0c */ /* 0x040fe2000bf41070 */
[----:B------:R-:W-:Y:S01]  /*04e0*/  @P0 IMAD.X R9, RZ, RZ, R9, P1 ;  /* 0x000000ffff090224 */ /* 0x000fe200008e0609 */
[----:B------:R-:W-:-:S04]  /*04f0*/  IADD3 R4, P3, PT, -R8, UR14, RZ ;  /* 0x0000000e08047c10 */ /* 0x000fc8000ff7e1ff */
[----:B------:R-:W-:Y:S02]  /*0500*/  ISETP.GT.U32.AND.EX P2, PT, R10, R9, PT, P2 ;  /* 0x000000090a00720c */ /* 0x000fe40003f44120 */
[----:B------:R-:W-:Y:S02]  /*0510*/  ISETP.LE.U32.AND P1, PT, R4, 0xc, PT ;  /* 0x0000000c0400780c */ /* 0x000fe40003f23070 */
[----:B------:R-:W-:Y:S01]  /*0520*/  IADD3.X R10, PT, PT, ~R9, UR15, RZ, P3, !PT ;  /* 0x0000000f090a7c10 */ /* 0x000fe20009ffe5ff */
[----:B--2---:R1:W-:Y:S04]  /*0530*/  @P0 STG.E.U8 desc[UR12][R6.64+0x14], R15 ;  /* 0x0000140f06000986 */ /* 0x0043e8000c10110c */
[----:B------:R2:W3:Y:S01]  /*0540*/  @P0 LDG.E.U8 R17, desc[UR12][R2.64+0x3] ;  /* 0x0000030c02110981 */ /* 0x0004e2000c1e1100 */
[----:B------:R-:W-:Y:S01]  /*0550*/  ISETP.LE.U32.OR.EX P2, PT, R10, RZ, !P2, P1 ;  /* 0x000000ff0a00720c */ /* 0x000fe20005743510 */
[----:B------:R-:W-:Y:S01]  /*0560*/  IMAD.U32 R10, RZ, RZ, UR15 ;  /* 0x0000000fff0a7e24 */ /* 0x000fe2000f8e00ff */
[----:B------:R-:W-:-:S02]  /*0570*/  @P0 IADD3 R4, P4, PT, R2, 0x4, RZ ;  /* 0x0000000402040810 */ /* 0x000fc40007f9e0ff */
[----:B------:R-:W-:Y:S02]  /*0580*/  @P0 IADD3 R5, P3, PT, R5, 0x28, RZ ;  /* 0x0000002805050810 */ /* 0x000fe40007f7e0ff */
[----:B------:R-:W-:Y:S01]  /*0590*/  PLOP3.LUT P1, PT, P0, PT, PT, 0x8, 0x80 ;  /* 0x000000000080781c */ /* 0x000fe2000072e170 */
[----:B0-----:R-:W-:Y:S02]  /*05a0*/  @P0 IMAD.X R11, RZ, RZ, R3, P4 ;  /* 0x000000ffff0b0224 */ /* 0x001fe400020e0603 */
[----:B--2---:R-:W-:Y:S02]  /*05b0*/  @P0 IMAD.MOV.U32 R2, RZ, RZ, R4 ;  /* 0x000000ffff020224 */ /* 0x004fe400078e0004 */
[----:B------:R-:W-:Y:S02]  /*05c0*/  @P0 IMAD.MOV.U32 R3, RZ, RZ, R11 ;  /* 0x000000ffff030224 */ /* 0x000fe400078e000b */
[----:B------:R-:W-:Y:S01]  /*05d0*/  @P0 IMAD.X R0, RZ, RZ, R0, P3 ;  /* 0x000000ffff000224 */ /* 0x000fe200018e0600 */
[----:B---3--:R1:W-:Y:S01]  /*05e0*/  @P0 STG.E.U8 desc[UR12][R6.64+0x1e], R17 ;  /* 0x00001e1106000986 */ /* 0x0083e2000c10110c */
[----:B------:R-:W-:Y:S05]  /*05f0*/  @P2 BRA `(.L_x_70) ;  /* 0x0000000000c42947 */ /* 0x000fea0003800000 */
[----:B------:R-:W-:Y:S01]  /*0600*/  UIADD3 UR4, UP0, UPT, UR14, -0xc, URZ ;  /* 0xfffffff40e047890 */ /* 0x000fe2000ff1e0ff */
[----:B------:R-:W-:Y:S01]  /*0610*/  PLOP3.LUT P1, PT, PT, PT, PT, 0x8, 0x80 ;  /* 0x000000000080781c */ /* 0x000fe20003f2e170 */
[----:B------:R-:W0:Y:S02]  /*0620*/  LDCU.64 UR10, c[0x0][0x380] ;  /* 0x00007000ff0a77ac */ /* 0x000e240008000a00 */
[----:B------:R-:W-:-:S12]  /*0630*/  UIADD3.X UR5, UPT, UPT, UR15, -0x1, URZ, UP0, !UPT ;  /* 0xffffffff0f057890 */ /* 0x000fd800087fe4ff */
.L_x_71:
[----:B------:R-:W2:Y:S01]  /*0640*/  LDG.E.U8 R11, desc[UR12][R2.64] ;  /* 0x0000000c020b7981 */ /* 0x000ea2000c1e1100 */
[----:B01--4-:R-:W-:-:S04]  /*0650*/  IADD3 R6, P0, PT, R5, UR10, RZ ;  /* 0x0000000a05067c10 */ /* 0x013fc8000ff1e0ff */
[----:B------:R-:W-:-:S05]  /*0660*/  IADD3.X R7, PT, PT, R0, UR11, RZ, P0, !PT ;  /* 0x0000000b00077c10 */ /* 0x000fca00087fe4ff */
[----:B--2---:R0:W-:Y:S04]  /*0670*/  STG.E.U8 desc[UR12][R6.64], R11 ;  /* 0x0000000b06007986 */ /* 0x0041e8000c10110c */
[----:B------:R-:W2:Y:S04]  /*0680*/  LDG.E.U8 R13, desc[UR12][R2.64+0x1] ;  /* 0x0000010c020d7981 */ /* 0x000ea8000c1e1100 */
[----:B--2---:R1:W-:Y:S04]  /*0690*/  STG.E.U8 desc[UR12][R6.64+0xa], R13 ;  /* 0x00000a0d06007986 */ /* 0x0043e8000c10110c */
[----:B------:R-:W2:Y:S04]  /*06a0*/  LDG.E.U8 R15, desc[UR12][R2.64+0x2] ;  /* 0x0000020c020f7981 */ /* 0x000ea8000c1e1100 */
[----:B--2---:R2:W-:Y:S04]  /*06b0*/  STG.E.U8 desc[UR12][R6.64+0x14], R15 ;  /* 0x0000140f06007986 */ /* 0x0045e8000c10110c */
[----:B------:R-:W3:Y:S04]  /*06c0*/  LDG.E.U8 R17, desc[UR12][R2.64+0x3] ;  /* 0x0000030c02117981 */ /* 0x000ee8000c1e1100 */
[----:B---3--:R3:W-:Y:S04]  /*06d0*/  STG.E.U8 desc[UR12][R6.64+0x1e], R17 ;  /* 0x00001e1106007986 */ /* 0x0087e8000c10110c */
[----:B------:R-:W4:Y:S04]  /*06e0*/  LDG.E.U8 R19, desc[UR12][R2.64+0x4] ;  /* 0x0000040c02137981 */ /* 0x000f28000c1e1100 */
[----:B----4-:R4:W-:Y:S04]  /*06f0*/  STG.E.U8 desc[UR12][R6.64+0x28], R19 ;  /* 0x0000281306007986 */ /* 0x0109e8000c10110c */
[----:B------:R-:W5:Y:S04]  /*0700*/  LDG.E.U8 R21, desc[UR12][R2.64+0x5] ;  /* 0x0000050c02157981 */ /* 0x000f68000c1e1100 */
[----:B-----5:R5:W-:Y:S04]  /*0710*/  STG.E.U8 desc[UR12][R6.64+0x32], R21 ;  /* 0x0000321506007986 */ /* 0x020be8000c10110c */
[----:B0-----:R-:W2:Y:S04]  /*0720*/  LDG.E.U8 R11, desc[UR12][R2.64+0x6] ;  /* 0x0000060c020b7981 */ /* 0x001ea8000c1e1100 */
[----:B--2---:R0:W-:Y:S04]  /*0730*/  STG.E.U8 desc[UR12][R6.64+0x3c], R11 ;  /* 0x00003c0b06007986 */ /* 0x0041e8000c10110c */
[----:B-1----:R-:W2:Y:S04]  /*0740*/  LDG.E.U8 R13, desc[UR12][R2.64+0x7] ;  /* 0x0000070c020d7981 */ /* 0x002ea8000c1e1100 */
[----:B--2---:R1:W-:Y:S04]  /*0750*/  STG.E.U8 desc[UR12][R6.64+0x46], R13 ;  /* 0x0000460d06007986 */ /* 0x0043e8000c10110c */
[----:B------:R-:W2:Y:S04]  /*0760*/  LDG.E.U8 R15, desc[UR12][R2.64+0x8] ;  /* 0x0000080c020f7981 */ /* 0x000ea8000c1e1100 */
[----:B--2---:R2:W-:Y:S04]  /*0770*/  STG.E.U8 desc[UR12][R6.64+0x50], R15 ;  /* 0x0000500f06007986 */ /* 0x0045e8000c10110c */
[----:B---3--:R-:W3:Y:S04]  /*0780*/  LDG.E.U8 R17, desc[UR12][R2.64+0x9] ;  /* 0x0000090c02117981 */ /* 0x008ee8000c1e1100 */
[----:B---3--:R3:W-:Y:S04]  /*0790*/  STG.E.U8 desc[UR12][R6.64+0x5a], R17 ;  /* 0x00005a1106007986 */ /* 0x0087e8000c10110c */
[----:B----4-:R-:W4:Y:S04]  /*07a0*/  LDG.E.U8 R19, desc[UR12][R2.64+0xa] ;  /* 0x00000a0c02137981 */ /* 0x010f28000c1e1100 */
[----:B----4-:R-:W-:Y:S04]  /*07b0*/  STG.E.U8 desc[UR12][R6.64+0x64], R19 ;  /* 0x0000641306007986 */ /* 0x010fe8000c10110c */
[----:B-----5:R-:W4:Y:S04]  /*07c0*/  LDG.E.U8 R21, desc[UR12][R2.64+0xb] ;  /* 0x00000b0c02157981 */ /* 0x020f28000c1e1100 */
[----:B----4-:R-:W-:Y:S04]  /*07d0*/  STG.E.U8 desc[UR12][R6.64+0x6e], R21 ;  /* 0x00006e1506007986 */ /* 0x010fe8000c10110c */
[----:B0-----:R-:W4:Y:S04]  /*07e0*/  LDG.E.U8 R11, desc[UR12][R2.64+0xc] ;  /* 0x00000c0c020b7981 */ /* 0x001f28000c1e1100 */
[----:B----4-:R0:W-:Y:S04]  /*07f0*/  STG.E.U8 desc[UR12][R6.64+0x78], R11 ;  /* 0x0000780b06007986 */ /* 0x0101e8000c10110c */
[----:B-1----:R-:W4:Y:S04]  /*0800*/  LDG.E.U8 R13, desc[UR12][R2.64+0xd] ;  /* 0x00000d0c020d7981 */ /* 0x002f28000c1e1100 */
[----:B----4-:R4:W-:Y:S04]  /*0810*/  STG.E.U8 desc[UR12][R6.64+0x82], R13 ;  /* 0x0000820d06007986 */ /* 0x0109e8000c10110c */
[----:B--2---:R-:W2:Y:S01]  /*0820*/  LDG.E.U8 R15, desc[UR12][R2.64+0xe] ;  /* 0x00000e0c020f7981 */ /* 0x004ea2000c1e1100 */
[----:B------:R-:W-:-:S05]  /*0830*/  IADD3 R8, P0, PT, R8, 0x10, RZ ;  /* 0x0000001008087810 */ /* 0x000fca0007f1e0ff */
[----:B------:R-:W-:Y:S01]  /*0840*/  IMAD.X R9, RZ, RZ, R9, P0 ;  /* 0x000000ffff097224 */ /* 0x000fe200000e0609 */
[----:B------:R-:W-:-:S04]  /*0850*/  ISETP.GE.U32.AND P0, PT, R8, UR4, PT ;  /* 0x0000000408007c0c */ /* 0x000fc8000bf06070 */
[----:B------:R-:W-:Y:S01]  /*0860*/  ISETP.GE.U32.AND.EX P0, PT, R9, UR5, PT, P0 ;  /* 0x0000000509007c0c */ /* 0x000fe2000bf06100 */
[----:B--2---:R4:W-:Y:S04]  /*0870*/  STG.E.U8 desc[UR12][R6.64+0x8c], R15 ;  /* 0x00008c0f06007986 */ /* 0x0049e8000c10110c */
[----:B---3--:R1:W2:Y:S01]  /*0880*/  LDG.E.U8 R17, desc[UR12][R2.64+0xf] ;  /* 0x00000f0c02117981 */ /* 0x0082a2000c1e1100 */
[----:B------:R-:W-:Y:S02]  /*0890*/  IADD3 R4, P3, PT, R2, 0x10, RZ ;  /* 0x0000001002047810 */ /* 0x000fe40007f7e0ff */
[----:B------:R-:W-:-:S03]  /*08a0*/  IADD3 R5, P2, PT, R5, 0xa0, RZ ;  /* 0x000000a005057810 */ /* 0x000fc60007f5e0ff */
[----:B0-----:R-:W-:Y:S02]  /*08b0*/  IMAD.X R11, RZ, RZ, R3, P3 ;  /* 0x000000ffff0b7224 */ /* 0x001fe400018e0603 */
[----:B------:R-:W-:Y:S02]  /*08c0*/  IMAD.X R0, RZ, RZ, R0, P2 ;  /* 0x000000ffff007224 */ /* 0x000fe400010e0600 */
[----:B-1----:R-:W-:Y:S02]  /*08d0*/  IMAD.MOV.U32 R2, RZ, RZ, R4 ;  /* 0x000000ffff027224 */ /* 0x002fe400078e0004 */
[----:B------:R-:W-:Y:S01]  /*08e0*/  IMAD.MOV.U32 R3, RZ, RZ, R11 ;  /* 0x000000ffff037224 */ /* 0x000fe200078e000b */
[----:B--2---:R4:W-:Y:S01]  /*08f0*/  STG.E.U8 desc[UR12][R6.64+0x96], R17 ;  /* 0x0000961106007986 */ /* 0x0049e2000c10110c */
[----:B------:R-:W-:Y:S05]  /*0900*/  @!P0 BRA `(.L_x_71) ;  /* 0xfffffffc004c8947 */ /* 0x000fea000383ffff */
.L_x_70:
[C---:B------:R-:W-:Y:S02]  /*0910*/  IADD3 R4, P3, PT, -R8.reuse, UR14, RZ ;  /* 0x0000000e08047c10 */ /* 0x040fe4000ff7e1ff */
[----:B------:R-:W-:Y:S02]  /*0920*/  ISETP.LT.U32.AND P2, PT, R8, UR14, PT ;  /* 0x0000000e08007c0c */ /* 0x000fe4000bf41070 */
[----:B------:R-:W-:Y:S02]  /*0930*/  ISETP.LE.U32.AND P0, PT, R4, 0x4, PT ;  /* 0x000000040400780c */ /* 0x000fe40003f03070 */
[----:B------:R-:W-:Y:S02]  /*0940*/  ISETP.GT.U32.AND.EX P2, PT, R10, R9, PT, P2 ;  /* 0x000000090a00720c */ /* 0x000fe40003f44120 */
[----:B------:R-:W-:-:S04]  /*0950*/  IADD3.X R4, PT, PT, ~R9, UR15, RZ, P3, !PT ;  /* 0x0000000f09047c10 */ /* 0x000fc80009ffe5ff */
[----:B------:R-:W-:-:S13]  /*0960*/  ISETP.LE.U32.OR.EX P0, PT, R4, RZ, !P2, P0 ;  /* 0x000000ff0400720c */ /* 0x000fda0005703500 */
[----:B------:R-:W-:Y:S05]  /*0970*/  @P0 BRA `(.L_x_72) ;  /* 0x0000000000700947 */ /* 0x000fea0003800000 */
[----:B------:R-:W2:Y:S01]  /*0980*/  LDG.E.U8 R11, desc[UR12][R2.64] ;  /* 0x0000000c020b7981 */ /* 0x000ea2000c1e1100 */
[----:B------:R-:W1:Y:S02]  /*0990*/  LDCU.64 UR4, c[0x0][0x380] ;  /* 0x00007000ff0477ac */ /* 0x000e640008000a00 */
[----:B-1--4-:R-:W-:-:S04]  /*09a0*/  IADD3 R6, P0, PT, R5, UR4, RZ ;  /* 0x0000000405067c10 */ /* 0x012fc8000ff1e0ff */
        /* <DEDUP_REMOVED lines=10> */
[----:B------:R-:W4:Y:S04]  /*0a50*/  LDG.E.U8 R21, desc[UR12][R2.64+0x5] ;  /* 0x0000050c02157981 */ /* 0x000f28000c1e1100 */
[----:B----4-:R3:W-:Y:S04]  /*0a60*/  STG.E.U8 desc[UR12][R6.64+0x32], R21 ;  /* 0x0000321506007986 */ /* 0x0107e8000c10110c */
[----:B0-----:R-:W4:Y:S04]  /*0a70*/  LDG.E.U8 R11, desc[UR12][R2.64+0x6] ;  /* 0x0000060c020b7981 */ /* 0x001f28000c1e1100 */
[----:B----4-:R3:W-:Y:S04]  /*0a80*/  STG.E.U8 desc[UR12][R6.64+0x3c], R11 ;  /* 0x00003c0b06007986 */ /* 0x0107e8000c10110c */
[----:B-1----:R0:W4:Y:S01]  /*0a90*/  LDG.E.U8 R13, desc[UR12][R2.64+0x7] ;  /* 0x0000070c020d7981 */ /* 0x002122000c1e1100 */
[----:B------:R-:W-:-:S02]  /*0aa0*/  IADD3 R4, P3, PT, R2, 0x8, RZ ;  /* 0x0000000802047810 */ /* 0x000fc40007f7e0ff */
[----:B------:R-:W-:Y:S02]  /*0ab0*/  IADD3 R8, P2, PT, R8, 0x8, RZ ;  /* 0x0000000808087810 */ /* 0x000fe40007f5e0ff */
[----:B------:R-:W-:Y:S01]  /*0ac0*/  IADD3 R5, P0, PT, R5, 0x50, RZ ;  /* 0x0000005005057810 */ /* 0x000fe20007f1e0ff */
[----:B--2---:R-:W-:Y:S01]  /*0ad0*/  IMAD.X R15, RZ, RZ, R3, P3 ;  /* 0x000000ffff0f7224 */ /* 0x004fe200018e0603 */
[----:B------:R-:W-:Y:S01]  /*0ae0*/  PLOP3.LUT P1, PT, PT, PT, PT, 0x8, 0x80 ;  /* 0x000000000080781c */ /* 0x000fe20003f2e170 */
[----:B------:R-:W-:Y:S02]  /*0af0*/  IMAD.X R9, RZ, RZ, R9, P2 ;  /* 0x000000ffff097224 */ /* 0x000fe400010e0609 */
[----:B------:R-:W-:Y:S02]  /*0b00*/  IMAD.X R0, RZ, RZ, R0, P0 ;  /* 0x000000ffff007224 */ /* 0x000fe400000e0600 */
[----:B0-----:R-:W-:Y:S02]  /*0b10*/  IMAD.MOV.U32 R2, RZ, RZ, R4 ;  /* 0x000000ffff027224 */ /* 0x001fe400078e0004 */
[----:B------:R-:W-:Y:S01]  /*0b20*/  IMAD.MOV.U32 R3, RZ, RZ, R15 ;  /* 0x000000ffff037224 */ /* 0x000fe200078e000f */
[----:B----4-:R3:W-:Y:S06]  /*0b30*/  STG.E.U8 desc[UR12][R6.64+0x46], R13 ;  /* 0x0000460d06007986 */ /* 0x0107ec000c10110c */
.L_x_72:
[----:B------:R-:W-:-:S04]  /*0b40*/  ISETP.LT.U32.AND P0, PT, R8, UR14, PT ;  /* 0x0000000e08007c0c */ /* 0x000fc8000bf01070 */
[----:B------:R-:W-:-:S13]  /*0b50*/  ISETP.LT.U32.OR.EX P1, PT, R9, UR15, P1, P0 ;  /* 0x0000000f09007c0c */ /* 0x000fda0008f21500 */
[----:B------:R-:W-:Y:S05]  /*0b60*/  @!P1 BRA `(.L_x_67) ;  /* 0x0000000000349947 */ /* 0x000fea0003800000 */
[----:B------:R-:W2:Y:S01]  /*0b70*/  LDG.E.U8 R9, desc[UR12][R2.64] ;  /* 0x0000000c02097981 */ /* 0x000ea2000c1e1100 */
[----:B------:R-:W1:Y:S02]  /*0b80*/  LDCU.64 UR4, c[0x0][0x380] ;  /* 0x00007000ff0477ac */ /* 0x000e640008000a00 */
[----:B-1-34-:R-:W-:-:S04]  /*0b90*/  IADD3 R6, P0, PT, R5, UR4, RZ ;  /* 0x0000000405067c10 */ /* 0x01afc8000ff1e0ff */
[----:B------:R-:W-:-:S05]  /*0ba0*/  IADD3.X R7, PT, PT, R0, UR5, RZ, P0, !PT ;  /* 0x0000000500077c10 */ /* 0x000fca00087fe4ff */
[----:B--2---:R2:W-:Y:S04]  /*0bb0*/  STG.E.U8 desc[UR12][R6.64], R9 ;  /* 0x0000000906007986 */ /* 0x0045e8000c10110c */
[----:B------:R-:W3:Y:S04]  /*0bc0*/  LDG.E.U8 R11, desc[UR12][R2.64+0x1] ;  /* 0x0000010c020b7981 */ /* 0x000ee8000c1e1100 */
[----:B---3--:R2:W-:Y:S04]  /*0bd0*/  STG.E.U8 desc[UR12][R6.64+0xa], R11 ;  /* 0x00000a0b06007986 */ /* 0x0085e8000c10110c */
[----:B------:R-:W3:Y:S04]  /*0be0*/  LDG.E.U8 R13, desc[UR12][R2.64+0x2] ;  /* 0x0000020c020d7981 */ /* 0x000ee8000c1e1100 */
[----:B---3--:R2:W-:Y:S04]  /*0bf0*/  STG.E.U8 desc[UR12][R6.64+0x14], R13 ;  /* 0x0000140d06007986 */ /* 0x0085e8000c10110c */
[----:B------:R-:W3:Y:S01]  /*0c00*/  LDG.E.U8 R15, desc[UR12][R2.64+0x3] ;  /* 0x0000030c020f7981 */ /* 0x000ee2000c1e1100 */
[----:B------:R-:W-:-:S05]  /*0c10*/  IADD3 R5, P0, PT, R5, 0x28, RZ ;  /* 0x0000002805057810 */ /* 0x000fca0007f1e0ff */
[----:B------:R-:W-:Y:S01]  /*0c20*/  IMAD.X R0, RZ, RZ, R0, P0 ;  /* 0x000000ffff007224 */ /* 0x000fe200000e0600 */
[----:B---3--:R2:W-:Y:S07]  /*0c30*/  STG.E.U8 desc[UR12][R6.64+0x1e], R15 ;  /* 0x00001e0f06007986 */ /* 0x0085ee000c10110c */
.L_x_67:
[----:B------:R-:W-:Y:S01]  /*0c40*/  UMOV UR4, 0xd2 ;  /* 0x000000d200047882 */ /* 0x000fe20000000000 */
[----:B------:R-:W-:Y:S01]  /*0c50*/  UMOV UR5, 0x0 ;  /* 0x0000000000057882 */ /* 0x000fe20000000000 */
[----:B---3--:R-:W-:Y:S01]  /*0c60*/  SHF.R.S32.HI R2, RZ, 0x1f, R5 ;  /* 0x0000001fff027819 */ /* 0x008fe20000011405 */
[----:B------:R-:W-:Y:S01]  /*0c70*/  UIMAD.WIDE.U32 UR4, UR7, UR8, UR4 ;  /* 0x00000008070472a5 */ /* 0x000fe2000f8e0004 */
[----:B-12-4-:R-:W1:Y:S01]  /*0c80*/  LDC.64 R6, c[0x0][0x3a0] ;  /* 0x0000e800ff067b82 */ /* 0x016e620000000a00 */
[----:B------:R-:W-:Y:S02]  /*0c90*/  IMAD.MOV.U32 R4, RZ, RZ, 0x2a ;  /* 0x0000002aff047424 */ /* 0x000fe400078e00ff */
[----:B------:R-:W-:Y:S02]  /*0ca0*/  UIADD3 UR5, UPT, UPT, UR6, UR5, URZ ;  /* 0x0000000506057290 */ /* 0x000fe4000fffe0ff */
[----:B------:R-:W-:-:S04]  /*0cb0*/  ISETP.LT.U32.AND P0, PT, R5, UR4, PT ;  /* 0x0000000405007c0c */ /* 0x000fc8000bf01070 */
[----:B------:R-:W-:-:S05]  /*0cc0*/  IMAD.U32 R3, RZ, RZ, UR5 ;  /* 0x00000005ff037e24 */ /* 0x000fca000f8e00ff */
[----:B------:R-:W-:Y:S02]  /*0cd0*/  ISETP.GT.U32.AND.EX P0, PT, R3, R2, PT, P0 ;  /* 0x000000020300720c */ /* 0x000fe40003f04100 */
[----:B-1----:R-:W-:-:S11]  /*0ce0*/  ISETP.GE.U32.AND P1, PT, R6, 0x1, PT ;  /* 0x000000010600780c */ /* 0x002fd60003f26070 */
[----:B------:R-:W1:Y:S01]  /*0cf0*/  @P0 LDC.64 R2, c[0x0][0x380] ;  /* 0x0000e000ff020b82 */ /* 0x000e620000000a00 */
[----:B------:R-:W-:Y:S02]  /*0d00*/  ISETP.GE.AND.EX P1, PT, R7, RZ, PT, P1 ;  /* 0x000000ff0700720c */ /* 0x000fe40003f26310 */
[----:B-1----:R-:W-:-:S05]  /*0d10*/  @P0 IADD3 R2, P2, PT, R5, R2, RZ ;  /* 0x0000000205020210 */ /* 0x002fca0007f5e0ff */
[----:B------:R-:W-:Y:S01]  /*0d20*/  @P0 IMAD.X R3, R0, 0x1, R3, P2 ;  /* 0x0000000100030824 */ /* 0x000fe200010e0603 */
[----:B------:R-:W-:-:S05]  /*0d30*/  @P0 PRMT R0, R4, 0x7610, R0 ;  /* 0x0000761004000816 */ /* 0x000fca0000000000 */
[----:B------:R1:W-:Y:S01]  /*0d40*/  @P0 STG.E.U8 desc[UR12][R2.64], R0 ;  /* 0x0000000002000986 */ /* 0x0003e2000c10110c */
[----:B------:R-:W-:Y:S05]  /*0d50*/  @!P1 EXIT ;  /* 0x000000000000994d */ /* 0x000fea0003800000 */
[----:B------:R-:W2:Y:S01]  /*0d60*/  LDC.64 R10, c[0x0][0x390] ;  /* 0x0000e400ff0a7b82 */ /* 0x000ea20000000a00 */
[----:B-1----:R-:W-:Y:S01]  /*0d70*/  IMAD R0, R7, UR7, RZ ;  /* 0x0000000707007c24 */ /* 0x002fe2000f8e02ff */
[----:B------:R-:W-:Y:S01]  /*0d80*/  UMOV UR4, 0x3e8 ;  /* 0x000003e800047882 */ /* 0x000fe20000000000 */
[----:B------:R-:W-:Y:S02]  /*0d90*/  UMOV UR5, 0x0 ;  /* 0x0000000000057882 */ /* 0x000fe40000000000 */
[----:B------:R-:W-:-:S03]  /*0da0*/  UIMAD.WIDE.U32 UR4, UR7, UR8, UR4 ;  /* 0x00000008070472a5 */ /* 0x000fc6000f8e0004 */
[----:B0-----:R-:W0:Y:S01]  /*0db0*/  LDC.64 R8, c[0x0][0x390] ;  /* 0x0000e400ff087b82 */ /* 0x001e220000000a00 */
[----:B------:R-:W-:Y:S01]  /*0dc0*/  UIADD3 UR5, UPT, UPT, UR6, UR5, URZ ;  /* 0x0000000506057290 */ /* 0x000fe2000fffe0ff */
[----:B--2---:R-:W-:-:S04]  /*0dd0*/  IMAD.WIDE.U32 R10, R6, UR7, R10 ;  /* 0x00000007060a7c25 */ /* 0x004fc8000f8e000a */
[----:B------:R-:W-:Y:S01]  /*0de0*/  IMAD.IADD R4, R11, 0x1, R0 ;  /* 0x000000010b047824 */ /* 0x000fe200078e0200 */
[C---:B------:R-:W-:Y:S01]  /*0df0*/  IADD3 R2, P0, PT, R10.reuse, R6, RZ ;  /* 0x000000060a027210 */ /* 0x040fe20007f1e0ff */
[----:B------:R-:W-:Y:S01]  /*0e00*/  IMAD.MOV.U32 R11, RZ, RZ, R10 ;  /* 0x000000ffff0b7224 */ /* 0x000fe200078e000a */
[----:B------:R-:W-:-:S03]  /*0e10*/  IADD3 R13, P1, PT, R10, 0x1, RZ ;  /* 0x000000010a0d7810 */ /* 0x000fc60007f3e0ff */
[----:B------:R-:W-:Y:S01]  /*0e20*/  IMAD.X R3, R4, 0x1, R7, P0 ;  /* 0x0000000104037824 */ /* 0x000fe200000e0607 */
[----:B------:R-:W-:Y:S01]  /*0e30*/  ISETP.GT.U32.AND P0, PT, R13, R2, PT ;  /* 0x000000020d00720c */ /* 0x000fe20003f04070 */
[----:B------:R-:W-:-:S05]  /*0e40*/  IMAD.X R12, RZ, RZ, R4, P1 ;  /* 0x000000ffff0c7224 */ /* 0x000fca00008e0604 */
[----:B------:R-:W-:-:S04]  /*0e50*/  ISETP.GT.U32.AND.EX P0, PT, R12, R3, PT, P0 ;  /* 0x000000030c00720c */ /* 0x000fc80003f04100 */
[----:B------:R-:W-:Y:S02]  /*0e60*/  SEL R13, R13, R2, P0 ;  /* 0x000000020d0d7207 */ /* 0x000fe40000000000 */
[----:B------:R-:W-:Y:S02]  /*0e70*/  SEL R5, R12, R3, P0 ;  /* 0x000000030c057207 */ /* 0x000fe40000000000 */
[----:B------:R-:W-:Y:S01]  /*0e80*/  IADD3 R12, P2, PT, RZ, -R13, RZ ;  /* 0x8000000dff0c7210 */ /* 0x000fe20007f5e0ff */
[----:B------:R-:W-:-:S04]  /*0e90*/  IMAD.IADD R7, R13, 0x1, -R10 ;  /* 0x000000010d077824 */ /* 0x000fc800078e0a0a */
[----:B------:R-:W-:Y:S01]  /*0ea0*/  IMAD.X R13, RZ, RZ, ~R5, P2 ;  /* 0x000000ffff0d7224 */ /* 0x000fe200010e0e05 */
[----:B------:R-:W-:-:S04]  /*0eb0*/  LOP3.LUT R7, R7, 0x3, RZ, 0xc0, !PT ;  /* 0x0000000307077812 */ /* 0x000fc800078ec0ff */
[----:B------:R-:W-:-:S04]  /*0ec0*/  ISETP.NE.U32.AND P1, PT, R7, RZ, PT ;  /* 0x000000ff0700720c */ /* 0x000fc80003f25070 */
[----:B------:R-:W-:-:S13]  /*0ed0*/  ISETP.NE.AND.EX P0, PT, RZ, RZ, PT, P1 ;  /* 0x000000ffff00720c */ /* 0x000fda0003f05310 */
[----:B0-----:R-:W-:Y:S05]  /*0ee0*/  @!P0 BRA `(.L_x_73) ;  /* 0x0000000000548947 */ /* 0x001fea0003800000 */
[----:B------:R-:W-:Y:S01]  /*0ef0*/  IADD3 R7, P0, PT, RZ, -R7, RZ ;  /* 0x80000007ff077210 */ /* 0x000fe20007f1e0ff */
[----:B------:R-:W0:Y:S04]  /*0f00*/  LDCU.64 UR14, c[0x0][0x380] ;  /* 0x00007000ff0e77ac */ /* 0x000e280008000a00 */
[----:B------:R-:W-:Y:S01]  /*0f10*/  IMAD.X R10, RZ, RZ, -0x1, P0 ;  /* 0xffffffffff0a7424 */ /* 0x000fe200000e06ff */
[----:B------:R-:W1:Y:S07]  /*0f20*/  LDCU.64 UR10, c[0x0][0x3b8] ;  /* 0x00007700ff0a77ac */ /* 0x000e6e0008000a00 */
.L_x_74:
[----:B------:R-:W-:Y:S02]  /*0f30*/  IMAD.MOV.U32 R14, RZ, RZ, R11 ;  /* 0x000000ffff0e7224 */ /* 0x000fe400078e000b */
[----:B------:R-:W-:-:S05]  /*0f40*/  IMAD.MOV.U32 R15, RZ, RZ, R4 ;  /* 0x000000ffff0f7224 */ /* 0x000fca00078e0004 */
[----:B--2---:R-:W2:Y:S01]  /*0f50*/  LDG.E.U8 R5, desc[UR12][R14.64] ;  /* 0x0000000c0e057981 */ /* 0x004ea2000c1e1100 */
[----:B------:R-:W-:Y:S01]  /*0f60*/  IADD3 R7, P0, PT, R7, 0x1, RZ ;  /* 0x0000000107077810 */ /* 0x000fe20007f1e0ff */
[----:B0-----:R-:W-:Y:S01]  /*0f70*/  UIADD3 UR6, UP0, UPT, UR4, UR14, URZ ;  /* 0x0000000e04067290 */ /* 0x001fe2000ff1e0ff */
[----:B------:R-:W-:-:S03]  /*0f80*/  IADD3 R11, P1, PT, R11, 0x1, RZ ;  /* 0x000000010b0b7810 */ /* 0x000fc60007f3e0ff */
[----:B------:R-:W-:Y:S01]  /*0f90*/  IMAD.X R10, RZ, RZ, R10, P0 ;  /* 0x000000ffff0a7224 */ /* 0x000fe200000e060a */
[----:B------:R-:W-:Y:S01]  /*0fa0*/  ISETP.NE.U32.AND P0, PT, R7, RZ, PT ;  /* 0x000000ff0700720c */ /* 0x000fe20003f05070 */
[----:B------:R-:W-:Y:S01]  /*0fb0*/  UIADD3.X UR8, UPT, UPT, UR5, UR15, URZ, UP0, !UPT ;  /* 0x0000000f05087290 */ /* 0x000fe200087fe4ff */
[----:B------:R-:W-:Y:S01]  /*0fc0*/  IMAD.U32 R16, RZ, RZ, UR6 ;  /* 0x00000006ff107e24 */ /* 0x000fe2000f8e00ff */
[----:B-1----:R-:W-:Y:S01]  /*0fd0*/  UIADD3 UR4, UP0, UPT, UR4, UR10, URZ ;  /* 0x0000000a04047290 */ /* 0x002fe2000ff1e0ff */
[----:B------:R-:W-:Y:S01]  /*0fe0*/  ISETP.NE.AND.EX P0, PT, R10, RZ, PT, P0 ;  /* 0x000000ff0a00720c */ /* 0x000fe20003f05300 */
[----:B------:R-:W-:Y:S02]  /*0ff0*/  IMAD.X R4, RZ, RZ, R4, P1 ;  /* 0x000000ffff047224 */ /* 0x000fe400008e0604 */
[----:B------:R-:W-:Y:S01]  /*1000*/  IMAD.U32 R17, RZ, RZ, UR8 ;  /* 0x00000008ff117e24 */ /* 0x000fe2000f8e00ff */
[----:B------:R-:W-:-:S04]  /*1010*/  UIADD3.X UR5, UPT, UPT, UR5, UR11, URZ, UP0, !UPT ;  /* 0x0000000b05057290 */ /* 0x000fc800087fe4ff */
[----:B--2---:R2:W-:Y:S05]  /*1020*/  STG.E.U8 desc[UR12][R16.64], R5 ;  /* 0x0000000510007986 */ /* 0x0045ea000c10110c */
[----:B------:R-:W-:Y:S05]  /*1030*/  @P0 BRA `(.L_x_74) ;  /* 0xfffffffc00bc0947 */ /* 0x000fea000383ffff */
.L_x_73:
[----:B------:R-:W-:-:S03]  /*1040*/  IMAD.WIDE.U32 R12, R6, UR7, R12 ;  /* 0x00000007060c7c25 */ /* 0x000fc6000f8e000c */
[----:B------:R-:W-:-:S04]  /*1050*/  IADD3 R8, P0, PT, R12, R8, RZ ;  /* 0x000000080c087210 */ /* 0x000fc80007f1e0ff */
[----:B------:R-:W-:Y:S02]  /*1060*/  IADD3.X R9, PT, PT, R9, R0, R13, P0, !PT ;  /* 0x0000000009097210 */ /* 0x000fe400007fe40d */
[----:B------:R-:W-:-:S04]  /*1070*/  ISETP.GT.U32.AND P0, PT, R8, -0x4, PT ;  /* 0xfffffffc0800780c */ /* 0x000fc80003f04070 */
[----:B------:R-:W-:-:S13]  /*1080*/  ISETP.GT.U32.AND.EX P0, PT, R9, -0x1, PT, P0 ;  /* 0xffffffff0900780c */ /* 0x000fda0003f04100 */
[----:B------:R-:W-:Y:S05]  /*1090*/  @P0 EXIT ;  /* 0x000000000000094d */ /* 0x000fea0003800000 */
[----:B------:R-:W0:Y:S01]  /*10a0*/  LDCU.64 UR6, c[0x0][0x380] ;  /* 0x00007000ff0677ac */ /* 0x000e220008000a00 */
[----:B------:R-:W1:Y:S01]  /*10b0*/  LDC.64 R12, c[0x0][0x3b8] ;  /* 0x0000ee00ff0c7b82 */ /* 0x000e620000000a00 */
[----:B------:R-:W-:Y:S01]  /*10c0*/  ISETP.GE.U32.AND P1, PT, R11, R2, PT ;  /* 0x000000020b00720c */ /* 0x000fe20003f26070 */
[----:B------:R-:W-:Y:S01]  /*10d0*/  IMAD.MOV.U32 R14, RZ, RZ, R11 ;  /* 0x000000ffff0e7224 */ /* 0x000fe200078e000b */
[----:B------:R-:W-:Y:S01]  /*10e0*/  PLOP3.LUT P0, PT, PT, PT, PT, 0x80, 0x8 ;  /* 0x000000000008781c */ /* 0x000fe20003f0f070 */
[----:B------:R-:W-:Y:S01]  /*10f0*/  IMAD.MOV.U32 R15, RZ, RZ, R4 ;  /* 0x000000ffff0f7224 */ /* 0x000fe200078e0004 */
[----:B------:R-:W-:Y:S01]  /*1100*/  ISETP.GE.U32.AND.EX P1, PT, R4, R3, PT, P1 ;  /* 0x000000030400720c */ /* 0x000fe20003f26110 */
[----:B0-----:R-:W-:-:S04]  /*1110*/  UIADD3 UR4, UP0, UPT, UR4, UR6, URZ ;  /* 0x0000000604047290 */ /* 0x001fc8000ff1e0ff */
[----:B------:R-:W-:Y:S02]  /*1120*/  UIADD3.X UR5, UPT, UPT, UR5, UR7, URZ, UP0, !UPT ;  /* 0x0000000705057290 */ /* 0x000fe400087fe4ff */
[----:B------:R-:W-:Y:S01]  /*1130*/  IMAD.U32 R22, RZ, RZ, UR4 ;  /* 0x00000004ff167e24 */ /* 0x000fe2000f8e00ff */
[C-C-:B-1----:R-:W-:Y:S01]  /*1140*/  SHF.L.U64.HI R6, R12.reuse, 0x2, R13.reuse ;  /* 0x000000020c067819 */ /* 0x142fe2000001020d */
[C---:B------:R-:W-:Y:S01]  /*1150*/  IMAD.SHL.U32 R7, R12.reuse, 0x4, RZ ;  /* 0x000000040c077824 */ /* 0x040fe200078e00ff */
[C---:B------:R-:W-:Y:S01]  /*1160*/  SHF.L.U64.HI R8, R12.reuse, 0x1, R13 ;  /* 0x000000010c087819 */ /* 0x040fe2000001020d */
[----:B------:R-:W-:Y:S02]  /*1170*/  IMAD.U32 R23, RZ, RZ, UR5 ;  /* 0x00000005ff177e24 */ /* 0x000fe4000f8e00ff */
[----:B------:R-:W-:Y:S01]  /*1180*/  IMAD.SHL.U32 R9, R12, 0x2, RZ ;  /* 0x000000020c097824 */ /* 0x000fe200078e00ff */
[----:B------:R-:W-:Y:S06]  /*1190*/  @!P1 BRA `(.L_x_75) ;  /* 0x0000000000589947 */ /* 0x000fec0003800000 */
[----:B--2---:R-:W2:Y:S01]  /*11a0*/  LDG.E.U8 R5, desc[UR12][R14.64] ;  /* 0x0000000c0e057981 */ /* 0x004ea2000c1e1100 */
[----:B------:R-:W-:-:S03]  /*11b0*/  IADD3 R16, P0, PT, R22, R12, RZ ;  /* 0x0000000c16107210 */ /* 0x000fc60007f1e0ff */
[----:B--2---:R0:W-:Y:S04]  /*11c0*/  STG.E.U8 desc[UR12][R22.64], R5 ;  /* 0x0000000516007986 */ /* 0x0041e8000c10110c */
[----:B------:R-:W2:Y:S01]  /*11d0*/  LDG.E.U8 R25, desc[UR12][R14.64+0x1] ;  /* 0x0000010c0e197981 */ /* 0x000ea2000c1e1100 */
[----:B------:R-:W-:Y:S01]  /*11e0*/  IMAD.X R17, R23, 0x1, R13, P0 ;  /* 0x0000000117117824 */ /* 0x000fe200000e060d */
[----:B------:R-:W-:-:S04]  /*11f0*/  IADD3 R18, P0, PT, R22, R9, RZ ;  /* 0x0000000916127210 */ /* 0x000fc80007f1e0ff */
[----:B--2---:R1:W-:Y:S04]  /*1200*/  STG.E.U8 desc[UR12][R16.64], R25 ;  /* 0x0000001910007986 */ /* 0x0043e8000c10110c */
[----:B------:R-:W2:Y:S01]  /*1210*/  LDG.E.U8 R27, desc[UR12][R14.64+0x2] ;  /* 0x0000020c0e1b7981 */ /* 0x000ea2000c1e1100 */
[----:B------:R-:W-:Y:S02]  /*1220*/  IMAD.X R19, R23, 0x1, R8, P0 ;  /* 0x0000000117137824 */ /* 0x000fe400000e0608 */
[----:B------:R-:W-:Y:S02]  /*1230*/  IMAD R0, R13, 0x3, RZ ;  /* 0x000000030d007824 */ /* 0x000fe400078e02ff */
[----:B------:R-:W-:Y:S01]  /*1240*/  IMAD.WIDE.U32 R20, R12, 0x3, R22 ;  /* 0x000000030c147825 */ /* 0x000fe200078e0016 */
[----:B--2---:R1:W-:Y:S04]  /*1250*/  STG.E.U8 desc[UR12][R18.64], R27 ;  /* 0x0000001b12007986 */ /* 0x0043e8000c10110c */
[----:B------:R2:W3:Y:S01]  /*1260*/  LDG.E.U8 R29, desc[UR12][R14.64+0x3] ;  /* 0x0000030c0e1d7981 */ /* 0x0004e2000c1e1100 */
[----:B------:R-:W-:Y:S01]  /*1270*/  IMAD.IADD R21, R21, 0x1, R0 ;  /* 0x0000000115157824 */ /* 0x000fe200078e0200 */
[----:B------:R-:W-:-:S02]  /*1280*/  IADD3 R11, P1, PT, R11, 0x4, RZ ;  /* 0x000000040b0b7810 */ /* 0x000fc40007f3e0ff */
[----:B0-----:R-:W-:Y:S02]  /*1290*/  IADD3 R22, P3, PT, R22, R7, RZ ;  /* 0x0000000716167210 */ /* 0x001fe40007f7e0ff */
[----:B------:R-:W-:Y:S01]  /*12a0*/  PLOP3.LUT P0, PT, PT, PT, PT, 0x8, 0x80 ;  /* 0x000000000080781c */ /* 0x000fe20003f0e170 */
[----:B------:R-:W-:Y:S02]  /*12b0*/  IMAD.X R4, RZ, RZ, R4, P1 ;  /* 0x000000ffff047224 */ /* 0x000fe400008e0604 */
[----:B------:R-:W-:Y:S01]  /*12c0*/  IMAD.X R23, R23, 0x1, R6, P3 ;  /* 0x0000000117177824 */ /* 0x000fe200018e0606 */
[----:B--2---:R-:W-:-:S05]  /*12d0*/  IADD3 R14, P2, PT, R14, 0x4, RZ ;  /* 0x000000040e0e7810 */ /* 0x004fca0007f5e0ff */
[----:B------:R-:W-:Y:S01]  /*12e0*/  IMAD.X R15, RZ, RZ, R15, P2 ;  /* 0x000000ffff0f7224 */ /* 0x000fe200010e060f */
[----:B---3--:R1:W-:Y:S07]  /*12f0*/  STG.E.U8 desc[UR12][R20.64], R29 ;  /* 0x0000001d14007986 */ /* 0x0083ee000c10110c */
.L_x_75:
[----:B------:R-:W-:Y:S02]  /*1300*/  IADD3 R0, P3, PT, -R11, R2, RZ ;  /* 0x000000020b007210 */ /* 0x000fe40007f7e1ff */
[----:B------:R-:W-:Y:S02]  /*1310*/  ISETP.GT.U32.AND P1, PT, R2, R11, PT ;  /* 0x0000000b0200720c */ /* 0x000fe40003f24070 */
[----:B------:R-:W-:Y:S01]  /*1320*/  ISETP.LE.U32.AND P2, PT, R0, 0xc, PT ;  /* 0x0000000c0000780c */ /* 0x000fe20003f43070 */
[C---:B------:R-:W-:Y:S01]  /*1330*/  IMAD.X R0, R3.reuse, 0x1, ~R4, P3 ;  /* 0x0000000103007824 */ /* 0x040fe200018e0e04 */
[----:B------:R-:W-:-:S04]  /*1340*/  ISETP.GT.U32.AND.EX P1, PT, R3, R4, PT, P1 ;  /* 0x000000040300720c */ /* 0x000fc80003f24110 */
[----:B------:R-:W-:-:S13]  /*1350*/  ISETP.LE.U32.OR.EX P1, PT, R0, RZ, !P1, P2 ;  /* 0x000000ff0000720c */ /* 0x000fda0004f23520 */
[----:B------:R-:W-:Y:S05]  /*1360*/  @P1 BRA `(.L_x_76) ;  /* 0x0000000400381947 */ /* 0x000fea0003800000 */
[----:B------:R-:W-:Y:S02]  /*1370*/  IADD3 R0, P1, PT, R2, -0xc, RZ ;  /* 0xfffffff402007810 */ /* 0x000fe40007f3e0ff */
[----:B------:R-:W-:Y:S02]  /*1380*/  PLOP3.LUT P0, PT, PT, PT, PT, 0x8, 0x80 ;  /* 0x000000000080781c */ /* 0x000fe40003f0e170 */
[----:B--2---:R-:W-:-:S11]  /*1390*/  IADD3.X R5, PT, PT, R3, -0x1, RZ, P1, !PT ;  /* 0xffffffff03057810 */ /* 0x004fd60000ffe4ff */
.L_x_77:
[----:B01----:R-:W2:Y:S01]  /*13a0*/  LDG.E.U8 R27, desc[UR12][R14.64] ;  /* 0x0000000c0e1b7981 */ /* 0x003ea2000c1e1100 */
[----:B------:R-:W-:Y:S02]  /*13b0*/  IMAD.MOV.U32 R16, RZ, RZ, R22 ;  /* 0x000000ffff107224 */ /* 0x000fe400078e0016 */
[----:B------:R-:W-:Y:S01]  /*13c0*/  IMAD.MOV.U32 R17, RZ, RZ, R23 ;  /* 0x000000ffff117224 */ /* 0x000fe200078e0017 */
[----:B------:R-:W-:-:S04]  /*13d0*/  IADD3 R18, P1, PT, R22, R12, RZ ;  /* 0x0000000c16127210 */ /* 0x000fc80007f3e0ff */
        /* <DEDUP_REMOVED lines=8> */
[----:B0-----:R-:W-:Y:S01]  /*1460*/  IMAD.WIDE.U32 R16, R12, 0x3, R16 ;  /* 0x000000030c107825 */ /* 0x001fe200078e0010 */
[----:B--2---:R0:W-:Y:S04]  /*1470*/  STG.E.U8 desc[UR12][R20.64], R10 ;  /* 0x0000000a14007986 */ /* 0x0041e8000c10110c */
[----:B------:R-:W2:Y:S01]  /*1480*/  LDG.E.U8 R24, desc[UR12][R14.64+0x3] ;  /* 0x0000030c0e187981 */ /* 0x000ea2000c1e1100 */
[----:B------:R-:W-:-:S02]  /*1490*/  IMAD.IADD R27, R25, 0x1, R17 ;  /* 0x00000001191b7824 */ /* 0x000fc400078e0211 */
[----:B------:R-:W-:Y:S01]  /*14a0*/  IMAD.MOV.U32 R26, RZ, RZ, R16 ;  /* 0x000000ffff1a7224 */ /* 0x000fe200078e0010 */
[----:B------:R-:W-:-:S04]  /*14b0*/  IADD3 R16, P1, PT, R22, R7, RZ ;  /* 0x0000000716107210 */ /* 0x000fc80007f3e0ff */
[----:B--2---:R2:W-:Y:S04]  /*14c0*/  STG.E.U8 desc[UR12][R26.64], R24 ;  /* 0x000000181a007986 */ /* 0x0045e8000c10110c */
[----:B-1----:R-:W3:Y:S01]  /*14d0*/  LDG.E.U8 R29, desc[UR12][R14.64+0x4] ;  /* 0x0000040c0e1d7981 */ /* 0x002ee2000c1e1100 */
[----:B------:R-:W-:Y:S01]  /*14e0*/  IMAD.X R17, R23, 0x1, R6, P1 ;  /* 0x0000000117117824 */ /* 0x000fe200008e0606 */
[----:B------:R-:W-:-:S04]  /*14f0*/  IADD3 R22, P1, PT, R16, R12, RZ ;  /* 0x0000000c10167210 */ /* 0x000fc80007f3e0ff */
[----:B---3--:R1:W-:Y:S04]  /*1500*/  STG.E.U8 desc[UR12][R16.64], R29 ;  /* 0x0000001d10007986 */ /* 0x0083e8000c10110c */
[----:B0-----:R-:W3:Y:S01]  /*1510*/  LDG.E.U8 R10, desc[UR12][R14.64+0x5] ;  /* 0x0000050c0e0a7981 */ /* 0x001ee2000c1e1100 */
[----:B------:R-:W-:Y:S01]  /*1520*/  IMAD.X R23, R17, 0x1, R13, P1 ;  /* 0x0000000111177824 */ /* 0x000fe200008e060d */
[----:B------:R-:W-:-:S04]  /*1530*/  IADD3 R20, P1, PT, R16, R9, RZ ;  /* 0x0000000910147210 */ /* 0x000fc80007f3e0ff */
[----:B---3--:R0:W-:Y:S04]  /*1540*/  STG.E.U8 desc[UR12][R22.64], R10 ;  /* 0x0000000a16007986 */ /* 0x0081e8000c10110c */
[----:B------:R-:W3:Y:S01]  /*1550*/  LDG.E.U8 R28, desc[UR12][R14.64+0x6] ;  /* 0x0000060c0e1c7981 */ /* 0x000ee2000c1e1100 */
[----:B------:R-:W-:Y:S02]  /*1560*/  IMAD.X R21, R17, 0x1, R8, P1 ;  /* 0x0000000111157824 */ /* 0x000fe400008e0608 */
[----:B------:R-:W-:-:S03]  /*1570*/  IMAD.WIDE.U32 R18, R12, 0x3, R16 ;  /* 0x000000030c127825 */ /* 0x000fc600078e0010 */
[----:B---3--:R3:W-:Y:S04]  /*1580*/  STG.E.U8 desc[UR12][R20.64], R28 ;  /* 0x0000001c14007986 */ /* 0x0087e8000c10110c */
[----:B--2---:R-:W2:Y:S01]  /*1590*/  LDG.E.U8 R27, desc[UR12][R14.64+0x7] ;  /* 0x0000070c0e1b7981 */ /* 0x004ea2000c1e1100 */
[----:B------:R-:W-:Y:S01]  /*15a0*/  IMAD.IADD R19, R25, 0x1, R19 ;  /* 0x0000000119137824 */ /* 0x000fe200078e0213 */
[----:B-1----:R-:W-:-:S04]  /*15b0*/  IADD3 R16, P1, PT, R16, R7, RZ ;  /* 0x0000000710107210 */ /* 0x002fc80007f3e0ff */
[----:B--2---:R1:W-:Y:S04]  /*15c0*/  STG.E.U8 desc[UR12][R18.64], R27 ;  /* 0x0000001b12007986 */ /* 0x0043e8000c10110c */
[----:B------:R-:W2:Y:S01]  /*15d0*/  LDG.E.U8 R29, desc[UR12][R14.64+0x8] ;  /* 0x0000080c0e1d7981 */ /* 0x000ea2000c1e1100 */
[----:B------:R-:W-:Y:S01]  /*15e0*/  IMAD.X R17, R17, 0x1, R6, P1 ;  /* 0x0000000111117824 */ /* 0x000fe200008e0606 */
[----:B0-----:R-:W-:-:S04]  /*15f0*/  IADD3 R22, P1, PT, R16, R12, RZ ;  /* 0x0000000c10167210 */ /* 0x001fc80007f3e0ff */
[----:B--2---:R0:W-:Y:S04]  /*1600*/  STG.E.U8 desc[UR12][R16.64], R29 ;  /* 0x0000001d10007986 */ /* 0x0041e8000c10110c */
[----:B------:R-:W2:Y:S01]  /*1610*/  LDG.E.U8 R10, desc[UR12][R14.64+0x9] ;  /* 0x0000090c0e0a7981 */ /* 0x000ea2000c1e1100 */
[----:B------:R-:W-:Y:S01]  /*1620*/  IMAD.X R23, R17, 0x1, R13, P1 ;  /* 0x0000000111177824 */ /* 0x000fe200008e060d */
[----:B---3--:R-:W-:-:S04]  /*1630*/  IADD3 R20, P1, PT, R16, R9, RZ ;  /* 0x0000000910147210 */ /* 0x008fc80007f3e0ff */
[----:B--2---:R-:W-:Y:S04]  /*1640*/  STG.E.U8 desc[UR12][R22.64], R10 ;  /* 0x0000000a16007986 */ /* 0x004fe8000c10110c */
[----:B------:R-:W2:Y:S01]  /*1650*/  LDG.E.U8 R24, desc[UR12][R14.64+0xa] ;  /* 0x00000a0c0e187981 */ /* 0x000ea2000c1e1100 */
[----:B------:R-:W-:Y:S02]  /*1660*/  IMAD.X R21, R17, 0x1, R8, P1 ;  /* 0x0000000111157824 */ /* 0x000fe400008e0608 */
[----:B-1----:R-:W-:-:S03]  /*1670*/  IMAD.WIDE.U32 R18, R12, 0x3, R16 ;  /* 0x000000030c127825 */ /* 0x002fc600078e0010 */
[----:B--2---:R1:W-:Y:S04]  /*1680*/  STG.E.U8 desc[UR12][R20.64], R24 ;  /* 0x0000001814007986 */ /* 0x0043e8000c10110c */
[----:B------:R-:W2:Y:S01]  /*1690*/  LDG.E.U8 R27, desc[UR12][R14.64+0xb] ;  /* 0x00000b0c0e1b7981 */ /* 0x000ea2000c1e1100 */
[----:B------:R-:W-:Y:S01]  /*16a0*/  IMAD.IADD R19, R25, 0x1, R19 ;  /* 0x0000000119137824 */ /* 0x000fe200078e0213 */
[----:B0-----:R-:W-:-:S04]  /*16b0*/  IADD3 R16, P1, PT, R16, R7, RZ ;  /* 0x0000000710107210 */ /* 0x001fc80007f3e0ff */
[----:B--2---:R0:W-:Y:S04]  /*16c0*/  STG.E.U8 desc[UR12][R18.64], R27 ;  /* 0x0000001b12007986 */ /* 0x0041e8000c10110c */
[----:B------:R-:W2:Y:S01]  /*16d0*/  LDG.E.U8 R29, desc[UR12][R14.64+0xc] ;  /* 0x00000c0c0e1d7981 */ /* 0x000ea2000c1e1100 */
[----:B------:R-:W-:Y:S01]  /*16e0*/  IMAD.X R17, R17, 0x1, R6, P1 ;  /* 0x0000000111117824 */ /* 0x000fe200008e0606 */
[----:B-1----:R-:W-:-:S04]  /*16f0*/  IADD3 R20, P1, PT, R16, R12, RZ ;  /* 0x0000000c10147210 */ /* 0x002fc80007f3e0ff */
[----:B--2---:R-:W-:Y:S04]  /*1700*/  STG.E.U8 desc[UR12][R16.64], R29 ;  /* 0x0000001d10007986 */ /* 0x004fe8000c10110c */
[----:B------:R-:W2:Y:S01]  /*1710*/  LDG.E.U8 R10, desc[UR12][R14.64+0xd] ;  /* 0x00000d0c0e0a7981 */ /* 0x000ea2000c1e1100 */
[----:B------:R-:W-:Y:S01]  /*1720*/  IMAD.X R21, R17, 0x1, R13, P1 ;  /* 0x0000000111157824 */ /* 0x000fe200008e060d */
[----:B------:R-:W-:-:S04]  /*1730*/  IADD3 R22, P1, PT, R16, R9, RZ ;  /* 0x0000000910167210 */ /* 0x000fc80007f3e0ff */
[----:B--2---:R-:W-:Y:S04]  /*1740*/  STG.E.U8 desc[UR12][R20.64], R10 ;  /* 0x0000000a14007986 */ /* 0x004fe8000c10110c */
[----:B------:R-:W2:Y:S01]  /*1750*/  LDG.E.U8 R24, desc[UR12][R14.64+0xe] ;  /* 0x00000e0c0e187981 */ /* 0x000ea2000c1e1100 */
[----:B------:R-:W-:Y:S01]  /*1760*/  IMAD.X R23, R17, 0x1, R8, P1 ;  /* 0x0000000111177824 */ /* 0x000fe200008e0608 */
[----:B------:R-:W-:-:S05]  /*1770*/  IADD3 R11, P1, PT, R11, 0x10, RZ ;  /* 0x000000100b0b7810 */ /* 0x000fca0007f3e0ff */
[----:B------:R-:W-:Y:S01]  /*1780*/  IMAD.X R4, RZ, RZ, R4, P1 ;  /* 0x000000ffff047224 */ /* 0x000fe200008e0604 */
[----:B------:R-:W-:Y:S01]  /*1790*/  ISETP.GE.U32.AND P1, PT, R11, R0, PT ;  /* 0x000000000b00720c */ /* 0x000fe20003f26070 */
[----:B--2---:R1:W-:Y:S04]  /*17a0*/  STG.E.U8 desc[UR12][R22.64], R24 ;  /* 0x0000001816007986 */ /* 0x0043e8000c10110c */
[----:B0-----:R0:W2:Y:S01]  /*17b0*/  LDG.E.U8 R27, desc[UR12][R14.64+0xf] ;  /* 0x00000f0c0e1b7981 */ /* 0x0010a2000c1e1100 */
[----:B------:R-:W-:Y:S01]  /*17c0*/  ISETP.GE.U32.AND.EX P1, PT, R4, R5, PT, P1 ;  /* 0x000000050400720c */ /* 0x000fe20003f26110 */
[----:B------:R-:W-:-:S04]  /*17d0*/  IMAD.WIDE.U32 R18, R12, 0x3, R16 ;  /* 0x000000030c127825 */ /* 0x000fc800078e0010 */
[----:B------:R-:W-:Y:S01]  /*17e0*/  IMAD.IADD R19, R25, 0x1, R19 ;  /* 0x0000000119137824 */ /* 0x000fe200078e0213 */
[----:B-1----:R-:W-:Y:S02]  /*17f0*/  IADD3 R22, P3, PT, R16, R7, RZ ;  /* 0x0000000710167210 */ /* 0x002fe40007f7e0ff */
[----:B0-----:R-:W-:-:S03]  /*1800*/  IADD3 R14, P2, PT, R14, 0x10, RZ ;  /* 0x000000100e0e7810 */ /* 0x001fc60007f5e0ff */
[----:B------:R-:W-:Y:S02]  /*1810*/  IMAD.X R23, R17, 0x1, R6, P3 ;  /* 0x0000000111177824 */ /* 0x000fe400018e0606 */
[----:B------:R-:W-:Y:S01]  /*1820*/  IMAD.X R15, RZ, RZ, R15, P2 ;  /* 0x000000ffff0f7224 */ /* 0x000fe200010e060f */
[----:B--2---:R0:W-:Y:S01]  /*1830*/  STG.E.U8 desc[UR12][R18.64], R27 ;  /* 0x0000001b12007986 */ /* 0x0041e2000c10110c */
[----:B------:R-:W-:Y:S06]  /*1840*/  @!P1 BRA `(.L_x_77) ;  /* 0xfffffff800d49947 */ /* 0x000fec000383ffff */
.L_x_76:
[----:B------:R-:W-:Y:S02]  /*1850*/  IADD3 R0, P3, PT, -R11, R2, RZ ;  /* 0x000000020b007210 */ /* 0x000fe40007f7e1ff */
[----:B------:R-:W-:Y:S02]  /*1860*/  ISETP.GT.U32.AND P2, PT, R2, R11, PT ;  /* 0x0000000b0200720c */ /* 0x000fe40003f44070 */
[----:B------:R-:W-:Y:S01]  /*1870*/  ISETP.LE.U32.AND P1, PT, R0, 0x4, PT ;  /* 0x000000040000780c */ /* 0x000fe20003f23070 */
[C---:B------:R-:W-:Y:S01]  /*1880*/  IMAD.X R0, R3.reuse, 0x1, ~R4, P3 ;  /* 0x0000000103007824 */ /* 0x040fe200018e0e04 */
[----:B------:R-:W-:-:S04]  /*1890*/  ISETP.GT.U32.AND.EX P2, PT, R3, R4, PT, P2 ;  /* 0x000000040300720c */ /* 0x000fc80003f44120 */
[----:B------:R-:W-:-:S13]  /*18a0*/  ISETP.LE.U32.OR.EX P1, PT, R0, RZ, !P2, P1 ;  /* 0x000000ff0000720c */ /* 0x000fda0005723510 */
[----:B------:R-:W-:Y:S05]  /*18b0*/  @P1 BRA `(.L_x_78) ;  /* 0x0000000000981947 */ /* 0x000fea0003800000 */
[----:B--2---:R-:W2:Y:S01]  /*18c0*/  LDG.E.U8 R5, desc[UR12][R14.64] ;  /* 0x0000000c0e057981 */ /* 0x004ea2000c1e1100 */
[----:B-1----:R-:W-:-:S03]  /*18d0*/  IADD3 R16, P0, PT, R22, R12, RZ ;  /* 0x0000000c16107210 */ /* 0x002fc60007f1e0ff */
[----:B--2---:R1:W-:Y:S04]  /*18e0*/  STG.E.U8 desc[UR12][R22.64], R5 ;  /* 0x0000000516007986 */ /* 0x0043e8000c10110c */
[----:B------:R-:W2:Y:S01]  /*18f0*/  LDG.E.U8 R25, desc[UR12][R14.64+0x1] ;  /* 0x0000010c0e197981 */ /* 0x000ea2000c1e1100 */
[----:B------:R-:W-:Y:S01]  /*1900*/  IMAD.X R17, R23, 0x1, R13, P0 ;  /* 0x0000000117117824 */ /* 0x000fe200000e060d */
[----:B0-----:R-:W-:-:S04]  /*1910*/  IADD3 R18, P0, PT, R22, R9, RZ ;  /* 0x0000000916127210 */ /* 0x001fc80007f1e0ff */
[----:B--2---:R0:W-:Y:S04]  /*1920*/  STG.E.U8 desc[UR12][R16.64], R25 ;  /* 0x0000001910007986 */ /* 0x0041e8000c10110c */
[----:B------:R-:W2:Y:S01]  /*1930*/  LDG.E.U8 R27, desc[UR12][R14.64+0x2] ;  /* 0x0000020c0e1b7981 */ /* 0x000ea2000c1e1100 */
[----:B------:R-:W-:Y:S02]  /*1940*/  IMAD.X R19, R23, 0x1, R8, P0 ;  /* 0x0000000117137824 */ /* 0x000fe400000e0608 */
[----:B------:R-:W-:Y:S02]  /*1950*/  IMAD R0, R13, 0x3, RZ ;  /* 0x000000030d007824 */ /* 0x000fe400078e02ff */
[----:B------:R-:W-:Y:S01]  /*1960*/  IMAD.WIDE.U32 R20, R12, 0x3, R22 ;  /* 0x000000030c147825 */ /* 0x000fe200078e0016 */
[----:B--2---:R2:W-:Y:S04]  /*1970*/  STG.E.U8 desc[UR12][R18.64], R27 ;  /* 0x0000001b12007986 */ /* 0x0045e8000c10110c */
[----:B------:R-:W3:Y:S01]  /*1980*/  LDG.E.U8 R29, desc[UR12][R14.64+0x3] ;  /* 0x0000030c0e1d7981 */ /* 0x000ee2000c1e1100 */
[----:B------:R-:W-:Y:S01]  /*1990*/  IMAD.IADD R21, R21, 0x1, R0 ;  /* 0x0000000115157824 */ /* 0x000fe200078e0200 */
[----:B-1----:R-:W-:-:S04]  /*19a0*/  IADD3 R22, P0, PT, R22, R7, RZ ;  /* 0x0000000716167210 */ /* 0x002fc80007f1e0ff */
[----:B---3--:R1:W-:Y:S04]  /*19b0*/  STG.E.U8 desc[UR12][R20.64], R29 ;  /* 0x0000001d14007986 */ /* 0x0083e8000c10110c */
[----:B------:R-:W3:Y:S01]  /*19c0*/  LDG.E.U8 R5, desc[UR12][R14.64+0x4] ;  /* 0x0000040c0e057981 */ /* 0x000ee2000c1e1100 */
[----:B------:R-:W-:Y:S01]  /*19d0*/  IMAD.X R23, R23, 0x1, R6, P0 ;  /* 0x0000000117177824 */ /* 0x000fe200000e0606 */
[----:B0-----:R-:W-:-:S04]  /*19e0*/  IADD3 R16, P0, PT, R22, R12, RZ ;  /* 0x0000000c16107210 */ /* 0x001fc80007f1e0ff */
[----:B---3--:R0:W-:Y:S04]  /*19f0*/  STG.E.U8 desc[UR12][R22.64], R5 ;  /* 0x0000000516007986 */ /* 0x0081e8000c10110c */
[----:B------:R-:W3:Y:S01]  /*1a00*/  LDG.E.U8 R25, desc[UR12][R14.64+0x5] ;  /* 0x0000050c0e197981 */ /* 0x000ee2000c1e1100 */
[----:B------:R-:W-:Y:S01]  /*1a10*/  IMAD.X R17, R23, 0x1, R13, P0 ;  /* 0x0000000117117824 */ /* 0x000fe200000e060d */
[----:B--2---:R-:W-:-:S04]  /*1a20*/  IADD3 R18, P0, PT, R22, R9, RZ ;  /* 0x0000000916127210 */ /* 0x004fc80007f1e0ff */
[----:B---3--:R3:W-:Y:S04]  /*1a30*/  STG.E.U8 desc[UR12][R16.64], R25 ;  /* 0x0000001910007986 */ /* 0x0087e8000c10110c */
[----:B------:R-:W2:Y:S01]  /*1a40*/  LDG.E.U8 R27, desc[UR12][R14.64+0x6] ;  /* 0x0000060c0e1b7981 */ /* 0x000ea2000c1e1100 */
[----:B------:R-:W-:Y:S02]  /*1a50*/  IMAD.X R19, R23, 0x1, R8, P0 ;  /* 0x0000000117137824 */ /* 0x000fe400000e0608 */
[----:B-1----:R-:W-:-:S03]  /*1a60*/  IMAD.WIDE.U32 R20, R12, 0x3, R22 ;  /* 0x000000030c147825 */ /* 0x002fc600078e0016 */
[----:B--2---:R3:W-:Y:S04]  /*1a70*/  STG.E.U8 desc[UR12][R18.64], R27 ;  /* 0x0000001b12007986 */ /* 0x0047e8000c10110c */
[----:B------:R1:W2:Y:S01]  /*1a80*/  LDG.E.U8 R29, desc[UR12][R14.64+0x7] ;  /* 0x0000070c0e1d7981 */ /* 0x0002a2000c1e1100 */
[----:B------:R-:W-:Y:S01]  /*1a90*/  IMAD.IADD R21, R0, 0x1, R21 ;  /* 0x0000000100157824 */ /* 0x000fe200078e0215 */
[----:B------:R-:W-:Y:S02]  /*1aa0*/  IADD3 R11, P1, PT, R11, 0x8, RZ ;  /* 0x000000080b0b7810 */ /* 0x000fe40007f3e0ff */
[----:B0-----:R-:W-:Y:S02]  /*1ab0*/  IADD3 R22, P3, PT, R22, R7, RZ ;  /* 0x0000000716167210 */ /* 0x001fe40007f7e0ff */
[----:B------:R-:W-:Y:S01]  /*1ac0*/  PLOP3.LUT P0, PT, PT, PT, PT, 0x8, 0x80 ;  /* 0x000000000080781c */ /* 0x000fe20003f0e170 */
[----:B------:R-:W-:-:S02]  /*1ad0*/  IMAD.X R4, RZ, RZ, R4, P1 ;  /* 0x000000ffff047224 */ /* 0x000fc400008e0604 */
[----:B------:R-:W-:Y:S01]  /*1ae0*/  IMAD.X R23, R23, 0x1, R6, P3 ;  /* 0x0000000117177824 */ /* 0x000fe200018e0606 */
[----:B-1----:R-:W-:-:S05]  /*1af0*/  IADD3 R14, P2, PT, R14, 0x8, RZ ;  /* 0x000000080e0e7810 */ /* 0x002fca0007f5e0ff */
[----:B------:R-:W-:Y:S01]  /*1b00*/  IMAD.X R15, RZ, RZ, R15, P2 ;  /* 0x000000ffff0f7224 */ /* 0x000fe200010e060f */
[----:B--2---:R3:W-:Y:S07]  /*1b10*/  STG.E.U8 desc[UR12][R20.64], R29 ;  /* 0x0000001d14007986 */ /* 0x0047ee000c10110c */
.L_x_78:
[----:B------:R-:W-:-:S04]  /*1b20*/  ISETP.LT.U32.AND P1, PT, R11, R2, PT ;  /* 0x000000020b00720c */ /* 0x000fc80003f21070 */
[----:B------:R-:W-:-:S13]  /*1b30*/  ISETP.LT.U32.OR.EX P0, PT, R4, R3, P0, P1 ;  /* 0x000000030400720c */ /* 0x000fda0000701510 */
[----:B------:R-:W-:Y:S05]  /*1b40*/  @!P0 EXIT ;  /* 0x000000000000894d */ /* 0x000fea0003800000 */
[----:B------:R-:W4:Y:S01]  /*1b50*/  LDG.E.U8 R7, desc[UR12][R14.64] ;  /* 0x0000000c0e077981 */ /* 0x000f22000c1e1100 */
[----:B------:R-:W-:-:S03]  /*1b60*/  IADD3 R2, P0, PT, R22, R12, RZ ;  /* 0x0000000c16027210 */ /* 0x000fc60007f1e0ff */
[----:B----4-:R-:W-:Y:S04]  /*1b70*/  STG.E.U8 desc[UR12][R22.64], R7 ;  /* 0x0000000716007986 */ /* 0x010fe8000c10110c */
[----:B------:R-:W4:Y:S01]  /*1b80*/  LDG.E.U8 R11, desc[UR12][R14.64+0x1] ;  /* 0x0000010c0e0b7981 */ /* 0x000f22000c1e1100 */
[----:B------:R-:W-:Y:S01]  /*1b90*/  IMAD.X R3, R23, 0x1, R13, P0 ;  /* 0x0000000117037824 */ /* 0x000fe200000e060d */
[----:B------:R-:W-:-:S04]  /*1ba0*/  IADD3 R4, P0, PT, R22, R9, RZ ;  /* 0x0000000916047210 */ /* 0x000fc80007f1e0ff */
[----:B----4-:R-:W-:Y:S04]  /*1bb0*/  STG.E.U8 desc[UR12][R2.64], R11 ;  /* 0x0000000b02007986 */ /* 0x010fe8000c10110c */
[----:B-123--:R-:W2:Y:S01]  /*1bc0*/  LDG.E.U8 R17, desc[UR12][R14.64+0x2] ;  /* 0x0000020c0e117981 */ /* 0x00eea2000c1e1100 */
[----:B------:R-:W-:Y:S02]  /*1bd0*/  IMAD.X R5, R23, 0x1, R8, P0 ;  /* 0x0000000117057824 */ /* 0x000fe400000e0608 */
[----:B0-----:R-:W-:Y:S02]  /*1be0*/  IMAD R19, R13, 0x3, RZ ;  /* 0x000000030d137824 */ /* 0x001fe400078e02ff */
[----:B------:R-:W-:Y:S01]  /*1bf0*/  IMAD.WIDE.U32 R12, R12, 0x3, R22 ;  /* 0x000000030c0c7825 */ /* 0x000fe200078e0016 */
[----:B--2---:R-:W-:Y:S04]  /*1c00*/  STG.E.U8 desc[UR12][R4.64], R17 ;  /* 0x0000001104007986 */ /* 0x004fe8000c10110c */
[----:B------:R-:W2:Y:S01]  /*1c10*/  LDG.E.U8 R9, desc[UR12][R14.64+0x3] ;  /* 0x0000030c0e097981 */ /* 0x000ea2000c1e1100 */
[----:B------:R-:W-:-:S05]  /*1c20*/  IMAD.IADD R13, R19, 0x1, R13 ;  /* 0x00000001130d7824 */ /* 0x000fca00078e020d */
[----:B--2---:R-:W-:Y:S01]  /*1c30*/  STG.E.U8 desc[UR12][R12.64], R9 ;  /* 0x000000090c007986 */ /* 0x004fe2000c10110c */
[----:B------:R-:W-:Y:S05]  /*1c40*/  EXIT ;  /* 0x000000000000794d */ /* 0x000fea0003800000 */
.L_x_79:
        /* <DEDUP_REMOVED lines=11> */
.L_x_81:


//--------------------- .nv.global.init           --------------------------
	.section	.nv.global.init,"aw",@progbits
	.align	4
.nv.global.init:
	.type		META_STEP,@object
	.size		META_STEP,(MARK_STOP - META_STEP)
META_STEP:
        /*0000*/ 	.byte	0x0a, 0x00, 0x00, 0x00
	.type		MARK_STOP,@object
	.size		MARK_STOP,(NUMSYBMOLS_STOP - MARK_STOP)
MARK_STOP:
        /*0004*/ 	.byte	0x32, 0x00, 0x00, 0x00
	.type		NUMSYBMOLS_STOP,@object
	.size		NUMSYBMOLS_STOP,(FILENAME_MAXLEN - NUMSYBMOLS_STOP)
NUMSYBMOLS_STOP:
        /*0008*/ 	.byte	0xc8, 0x00, 0x00, 0x00
	.type		FILENAME_MAXLEN,@object
	.size		FILENAME_MAXLEN,(STEP_MAXLEN - FILENAME_MAXLEN)
FILENAME_MAXLEN:
        /*000c*/ 	.byte	0x1e, 0x00, 0x00, 0x00
	.type		STEP_MAXLEN,@object
	.size		STEP_MAXLEN,(SYMBOLS_START - STEP_MAXLEN)
STEP_MAXLEN:
        /*0010*/ 	.byte	0x0a, 0x00, 0x00, 0x00
	.type		SYMBOLS_START,@object
	.size		SYMBOLS_START,(USEDFRAMES_MAXLEN - SYMBOLS_START)
SYMBOLS_START:
        /*0014*/ 	.byte	0xe8, 0x03, 0x00, 0x00
	.type		USEDFRAMES_MAXLEN,@object
	.size		USEDFRAMES_MAXLEN,(STEP_START - USEDFRAMES_MAXLEN)
USEDFRAMES_MAXLEN:
        /*0018*/ 	.byte	0x0a, 0x00, 0x00, 0x00
	.type		STEP_START,@object
	.size		STEP_START,(MARK_MAXLEN - STEP_START)
STEP_START:
        /*001c*/ 	.byte	0x0a, 0x00, 0x00, 0x00
	.type		MARK_MAXLEN,@object
	.size		MARK_MAXLEN,(NUMSYBMOLS_MAXLEN - MARK_MAXLEN)
MARK_MAXLEN:
        /*0020*/ 	.byte	0x05, 0x00, 0x00, 0x00
	.type		NUMSYBMOLS_MAXLEN,@object
	.size		NUMSYBMOLS_MAXLEN,(USEDFRAMES_START - NUMSYBMOLS_MAXLEN)
NUMSYBMOLS_MAXLEN:
        /*0024*/ 	.byte	0x0a, 0x00, 0x00, 0x00
	.type		USEDFRAMES_START,@object
	.size		USEDFRAMES_START,(NUMSYBMOLS_START - USEDFRAMES_START)
USEDFRAMES_START:
        /*0028*/ 	.byte	0x62, 0x02, 0x00, 0x00
	.type		NUMSYBMOLS_START,@object
	.size		NUMSYBMOLS_START,(CUDA_FILENAME_START - NUMSYBMOLS_START)
NUMSYBMOLS_START:
        /*002c*/ 	.byte	0x6e, 0x00, 0x00, 0x00
	.type		CUDA_FILENAME_START,@object
	.size		CUDA_FILENAME_START,(SYMBOLS_FRAME_MIN - CUDA_FILENAME_START)
CUDA_FILENAME_START:
        /*0030*/ 	.byte	0xd2, 0x00, 0x00, 0x00
	.type		SYMBOLS_FRAME_MIN,@object
	.size		SYMBOLS_FRAME_MIN,(MARK_START - SYMBOLS_FRAME_MIN)
SYMBOLS_FRAME_MIN:
        /*0034*/ 	.byte	0x0a, 0x00, 0x00, 0x00
	.type		MARK_START,@object
	.size		MARK_START,(SYMBOLS_OUT - MARK_START)
MARK_START:
        /*0038*/ 	.byte	0x0a, 0x00, 0x00, 0x00
	.type		SYMBOLS_OUT,@object
	.size		SYMBOLS_OUT,(MARK - SYMBOLS_OUT)
SYMBOLS_OUT:
        /*003c*/ 	.byte	0x2a
	.type		MARK,@object
	.size		MARK,($str - MARK)
MARK:
        /*003d*/ 	.byte	0x61, 0x62, 0x63, 0x64, 0x65, 0x00
	.type		$str,@object
	.size		$str,(.L_19 - $str)
$str:
        /*0043*/ 	.byte	0x43, 0x55, 0x44, 0x41, 0x20, 0x25, 0x6c, 0x64, 0x3a, 0x20, 0x43, 0x4f, 0x4d, 0x41, 0x50, 0x41
        /*0053*/ 	.byte	0x52, 0x45, 0x20, 0x28, 0x25, 0x63, 0x20, 0x25, 0x63, 0x29, 0x0a, 0x00
.L_19:


//--------------------- .nv.shared.reserved.0     --------------------------
	.section	.nv.shared.reserved.0,"aw",@nobits
	.weak		__nv_reservedSMEM_offset_0_alias
	.size		__nv_reservedSMEM_offset_0_alias, 0, 64
	.other		__nv_reservedSMEM_offset_0_alias,@"STO_CUDA_RESERVED_SHARED STV_DEFAULT"
__nv_reservedSMEM_offset_0_alias:
	.zero		0
	.zero		64


//--------------------- .nv.global                --------------------------
	.section	.nv.global,"aw",@nobits
	.align	4
.nv.global:
	.type		SYMBOLS_STOP,@object
	.size		SYMBOLS_STOP,(SYMBOLS_MAXLEN - SYMBOLS_STOP)
SYMBOLS_STOP:
	.zero		4
	.type		SYMBOLS_MAXLEN,@object
	.size		SYMBOLS_MAXLEN,(.L_16 - SYMBOLS_MAXLEN)
SYMBOLS_MAXLEN:
	.zero		4
.L_16:


//--------------------- .nv.constant0._Z19cuda_kernel_dishidePhmPcmmmi --------------------------
	.section	.nv.constant0._Z19cuda_kernel_dishidePhmPcmmmi,"a",@progbits
	.sectionflags	@""
	.align	4
.nv.constant0._Z19cuda_kernel_dishidePhmPcmmmi:
	.zero		948


//--------------------- .nv.constant0._Z16cuda_kernel_hidePhmPcmmS0_mmi --------------------------
	.section	.nv.constant0._Z16cuda_kernel_hidePhmPcmmS0_mmi,"a",@progbits
	.sectionflags	@""
	.align	4
.nv.constant0._Z16cuda_kernel_hidePhmPcmmS0_mmi:
	.zero		964


//--------------------- SYMBOLS --------------------------

	.type		.nv.reservedSmem.offset0,@object
	.size		.nv.reservedSmem.offset0,0x4
	.type		vprintf,@function
